	.target	sm_90a

	.elftype	@"ET_EXEC"


//--------------------- .note.nv.tkinfo           --------------------------
	.section	.note.nv.tkinfo,"",@"SHT_NOTE"
	.sectionflags	@"SHF_NOTE_NV_TKINFO"
	.tkinfo
        /*0018*/ 	.word	0x00000002
        /*0030*/ 	.string	""
        /*0030*/ 	.string	"ptxas"
        /*0030*/ 	.string	"Cuda compilation tools, release 13.0, V13.0.88"
        /*0030*/ 	.string	"Build cuda_13.0.r13.0/compiler.36424714_0"
        /*0030*/ 	.string	"-arch sm_90a -m 64 "



//--------------------- .note.nv.cuinfo           --------------------------
	.section	.note.nv.cuinfo,"",@"SHT_NOTE"
	.sectionflags	@"SHF_NOTE_NV_CUINFO"
        /*0018*/ 	.short	0x0002
        /*001a*/ 	.short	0x005a
        /*001c*/ 	.short	0x0082
	.zero		2


//--------------------- .nv.info                  --------------------------
	.section	.nv.info,"",@"SHT_CUDA_INFO"
	.align	4


	//----- nvinfo : EIATTR_REGCOUNT
	.align		4
        /*0000*/ 	.byte	0x04, 0x2f
        /*0002*/ 	.short	(.L_15 - .L_14)
	.align		4
.L_14:
        /*0004*/ 	.word	index@(_ZN7cutlass13device_kernelINS_4gemm6kernel13GemmUniversalIN4cute5tupleIJiiiiEEENS1_10collective13CollectiveMmaINS1_34MainloopSm90TmaGmmaWarpSpecializedILi5ENS5_IJNS4_1CILi2EEESB_NSA_ILi1EEEEEENS1_35KernelTmaWarpSpecializedCooperativeEEENS5_IJNSA_ILi256EEENSA_ILi64EEENSA_ILi32EEEEEENS_10tfloat32_tENS5_IJlSC_lEEESK_SL_NS4_8TiledMMAINS4_8MMA_AtomIJNS4_4SM904GMMA29MMA_64x64x8_F32TF32TF32_SS_TNILNSP_7ScaleInE1ELSR_1EEEEEENS4_6LayoutINS5_IJSB_SC_SC_EEENS5_IJSC_NSA_ILi0EEESW_EEEEENS5_IJNS4_10UnderscoreESZ_SZ_EEEEENS4_23SM90_TMA_LOAD_MULTICASTENS4_14ComposedLayoutINS4_7SwizzleILi3ELi4ELi3EEENS4_18smem_ptr_flag_bitsILi32EEENSU_INS5_IJNSA_ILi8EEESI_EEENS5_IJSI_SC_EEEEEEEvNS4_8identityES12_S1C_vS1D_EENS_8epilogue10collective6detail29Sm90TmaWarpSpecializedAdapterINS1G_15DefaultEpilogueISK_SL_SL_NS1F_6thread17LinearCombinationISK_Li1EffLNS1K_9ScaleType4KindE0ELNS_15FloatRoundStyleE2ESK_EENS1_15EpilogueDefaultEEEEEvvEEEEvNT_6ParamsE)
        /*0008*/ 	.word	0x000000a8


	//----- nvinfo : EIATTR_FRAME_SIZE
	.align		4
.L_15:
        /*000c*/ 	.byte	0x04, 0x11
        /*000e*/ 	.short	(.L_17 - .L_16)
	.align		4
.L_16:
        /*0010*/ 	.word	index@(_ZN7cutlass13device_kernelINS_4gemm6kernel13GemmUniversalIN4cute5tupleIJiiiiEEENS1_10collective13CollectiveMmaINS1_34MainloopSm90TmaGmmaWarpSpecializedILi5ENS5_IJNS4_1CILi2EEESB_NSA_ILi1EEEEEENS1_35KernelTmaWarpSpecializedCooperativeEEENS5_IJNSA_ILi256EEENSA_ILi64EEENSA_ILi32EEEEEENS_10tfloat32_tENS5_IJlSC_lEEESK_SL_NS4_8TiledMMAINS4_8MMA_AtomIJNS4_4SM904GMMA29MMA_64x64x8_F32TF32TF32_SS_TNILNSP_7ScaleInE1ELSR_1EEEEEENS4_6LayoutINS5_IJSB_SC_SC_EEENS5_IJSC_NSA_ILi0EEESW_EEEEENS5_IJNS4_10UnderscoreESZ_SZ_EEEEENS4_23SM90_TMA_LOAD_MULTICASTENS4_14ComposedLayoutINS4_7SwizzleILi3ELi4ELi3EEENS4_18smem_ptr_flag_bitsILi32EEENSU_INS5_IJNSA_ILi8EEESI_EEENS5_IJSI_SC_EEEEEEEvNS4_8identityES12_S1C_vS1D_EENS_8epilogue10collective6detail29Sm90TmaWarpSpecializedAdapterINS1G_15DefaultEpilogueISK_SL_SL_NS1F_6thread17LinearCombinationISK_Li1EffLNS1K_9ScaleType4KindE0ELNS_15FloatRoundStyleE2ESK_EENS1_15EpilogueDefaultEEEEEvvEEEEvNT_6ParamsE)
        /*0014*/ 	.word	0x00000000


	//----- nvinfo : EIATTR_MIN_STACK_SIZE
	.align		4
.L_17:
        /*0018*/ 	.byte	0x04, 0x12
        /*001a*/ 	.short	(.L_19 - .L_18)
	.align		4
.L_18:
        /*001c*/ 	.word	index@(_ZN7cutlass13device_kernelINS_4gemm6kernel13GemmUniversalIN4cute5tupleIJiiiiEEENS1_10collective13CollectiveMmaINS1_34MainloopSm90TmaGmmaWarpSpecializedILi5ENS5_IJNS4_1CILi2EEESB_NSA_ILi1EEEEEENS1_35KernelTmaWarpSpecializedCooperativeEEENS5_IJNSA_ILi256EEENSA_ILi64EEENSA_ILi32EEEEEENS_10tfloat32_tENS5_IJlSC_lEEESK_SL_NS4_8TiledMMAINS4_8MMA_AtomIJNS4_4SM904GMMA29MMA_64x64x8_F32TF32TF32_SS_TNILNSP_7ScaleInE1ELSR_1EEEEEENS4_6LayoutINS5_IJSB_SC_SC_EEENS5_IJSC_NSA_ILi0EEESW_EEEEENS5_IJNS4_10UnderscoreESZ_SZ_EEEEENS4_23SM90_TMA_LOAD_MULTICASTENS4_14ComposedLayoutINS4_7SwizzleILi3ELi4ELi3EEENS4_18smem_ptr_flag_bitsILi32EEENSU_INS5_IJNSA_ILi8EEESI_EEENS5_IJSI_SC_EEEEEEEvNS4_8identityES12_S1C_vS1D_EENS_8epilogue10collective6detail29Sm90TmaWarpSpecializedAdapterINS1G_15DefaultEpilogueISK_SL_SL_NS1F_6thread17LinearCombinationISK_Li1EffLNS1K_9ScaleType4KindE0ELNS_15FloatRoundStyleE2ESK_EENS1_15EpilogueDefaultEEEEEvvEEEEvNT_6ParamsE)
        /*0020*/ 	.word	0x00000000
.L_19:


//--------------------- .nv.compat                --------------------------
	.section	.nv.compat,"",@"SHT_CUDA_COMPAT_INFO"
	.align	4
        /*0000*/ 	.byte	0x02, 0x09, 0x01, 0x00, 0x02, 0x02, 0x04, 0x00, 0x02, 0x05, 0x05, 0x00, 0x03, 0x07, 0x01, 0x01
        /*0010*/ 	.byte	0x02, 0x03, 0x01, 0x00, 0x02, 0x06, 0x01, 0x00, 0x04, 0x0b, 0x08, 0x00, 0x00, 0x00, 0x00, 0x00
        /*0020*/ 	.byte	0x00, 0x00, 0x00, 0x00


//--------------------- .nv.info._ZN7cutlass13device_kernelINS_4gemm6kernel13GemmUniversalIN4cute5tupleIJiiiiEEENS1_10collective13CollectiveMmaINS1_34MainloopSm90TmaGmmaWarpSpecializedILi5ENS5_IJNS4_1CILi2EEESB_NSA_ILi1EEEEEENS1_35KernelTmaWarpSpecializedCooperativeEEENS5_IJNSA_ILi256EEENSA_ILi64EEENSA_ILi32EEEEEENS_10tfloat32_tENS5_IJlSC_lEEESK_SL_NS4_8TiledMMAINS4_8MMA_AtomIJNS4_4SM904GMMA29MMA_64x64x8_F32TF32TF32_SS_TNILNSP_7ScaleInE1ELSR_1EEEEEENS4_6LayoutINS5_IJSB_SC_SC_EEENS5_IJSC_NSA_ILi0EEESW_EEEEENS5_IJNS4_10UnderscoreESZ_SZ_EEEEENS4_23SM90_TMA_LOAD_MULTICASTENS4_14ComposedLayoutINS4_7SwizzleILi3ELi4ELi3EEENS4_18smem_ptr_flag_bitsILi32EEENSU_INS5_IJNSA_ILi8EEESI_EEENS5_IJSI_SC_EEEEEEEvNS4_8identityES12_S1C_vS1D_EENS_8epilogue10collective6detail29Sm90TmaWarpSpecializedAdapterINS1G_15DefaultEpilogueISK_SL_SL_NS1F_6thread17LinearCombinationISK_Li1EffLNS1K_9ScaleType4KindE0ELNS_15FloatRoundStyleE2ESK_EENS1_15EpilogueDefaultEEEEEvvEEEEvNT_6ParamsE --------------------------
	.section	.nv.info._ZN7cutlass13device_kernelINS_4gemm6kernel13GemmUniversalIN4cute5tupleIJiiiiEEENS1_10collective13CollectiveMmaINS1_34MainloopSm90TmaGmmaWarpSpecializedILi5ENS5_IJNS4_1CILi2EEESB_NSA_ILi1EEEEEENS1_35KernelTmaWarpSpecializedCooperativeEEENS5_IJNSA_ILi256EEENSA_ILi64EEENSA_ILi32EEEEEENS_10tfloat32_tENS5_IJlSC_lEEESK_SL_NS4_8TiledMMAINS4_8MMA_AtomIJNS4_4SM904GMMA29MMA_64x64x8_F32TF32TF32_SS_TNILNSP_7ScaleInE1ELSR_1EEEEEENS4_6LayoutINS5_IJSB_SC_SC_EEENS5_IJSC_NSA_ILi0EEESW_EEEEENS5_IJNS4_10UnderscoreESZ_SZ_EEEEENS4_23SM90_TMA_LOAD_MULTICASTENS4_14ComposedLayoutINS4_7SwizzleILi3ELi4ELi3EEENS4_18smem_ptr_flag_bitsILi32EEENSU_INS5_IJNSA_ILi8EEESI_EEENS5_IJSI_SC_EEEEEEEvNS4_8identityES12_S1C_vS1D_EENS_8epilogue10collective6detail29Sm90TmaWarpSpecializedAdapterINS1G_15DefaultEpilogueISK_SL_SL_NS1F_6thread17LinearCombinationISK_Li1EffLNS1K_9ScaleType4KindE0ELNS_15FloatRoundStyleE2ESK_EENS1_15EpilogueDefaultEEEEEvvEEEEvNT_6ParamsE,"",@"SHT_CUDA_INFO"
	.sectionflags	@""
	.align	4


	//----- nvinfo : EIATTR_CUDA_API_VERSION
	.align		4
        /*0000*/ 	.byte	0x04, 0x37
        /*0002*/ 	.short	(.L_21 - .L_20)
.L_20:
        /*0004*/ 	.word	0x00000082


	//----- nvinfo : EIATTR_KPARAM_INFO
	.align		4
.L_21:
        /*0008*/ 	.byte	0x04, 0x17
        /*000a*/ 	.short	(.L_23 - .L_22)
.L_22:
        /*000c*/ 	.word	0x00000000
        /*0010*/ 	.short	0x0000
        /*0012*/ 	.short	0x0070
        /*0014*/ 	.byte	0x00, 0xf0, 0x01, 0x10


	//----- nvinfo : EIATTR_SPARSE_MMA_MASK
	.align		4
.L_23:
        /*0018*/ 	.byte	0x03, 0x50
        /*001a*/ 	.short	0x0000


	//----- nvinfo : EIATTR_MAXREG_COUNT
	.align		4
        /*001c*/ 	.byte	0x03, 0x1b
        /*001e*/ 	.short	0x00a8


	//----- nvinfo : EIATTR_NUM_BARRIERS
	.align		4
        /*0020*/ 	.byte	0x02, 0x4c
        /*0022*/ 	.byte	0x01
	.zero		1


	//----- nvinfo : EIATTR_EXTERNS
	.align		4
        /*0024*/ 	.byte	0x04, 0x0f
        /*0026*/ 	.short	(.L_25 - .L_24)


	//   ....[0]....
	.align		4
.L_24:
        /*0028*/ 	.word	index@(__assertfail)


	//----- nvinfo : EIATTR_MERCURY_ISA_VERSION
	.align		4
.L_25:
        /*002c*/ 	.byte	0x03, 0x5f
        /*002e*/ 	.short	0x0101


	//----- nvinfo : EIATTR_INT_WARP_WIDE_INSTR_OFFSETS
	.align		4
        /*0030*/ 	.byte	0x04, 0x31
        /*0032*/ 	.short	(.L_27 - .L_26)


	//   ....[0]....
.L_26:
        /*0034*/ 	.word	0x000004a0


	//   ....[1]....
        /*0038*/ 	.word	0x000004d0


	//   ....[2]....
        /*003c*/ 	.word	0x00000690


	//----- nvinfo : EIATTR_COOP_GROUP_MASK_REGIDS
	.align		4
.L_27:
        /*0040*/ 	.byte	0x04, 0x29
        /*0042*/ 	.short	(.L_29 - .L_28)


	//   ....[0]....
.L_28:
        /*0044*/ 	.word	0xffffffff


	//   ....[1]....
        /*0048*/ 	.word	0xffffffff


	//   ....[2]....
        /*004c*/ 	.word	0xffffffff


	//   ....[3]....
        /*0050*/ 	.word	0xffffffff


	//   ....[4]....
        /*0054*/ 	.word	0xffffffff


	//   ....[5]....
        /*0058*/ 	.word	0xffffffff


	//----- nvinfo : EIATTR_COOP_GROUP_INSTR_OFFSETS
	.align		4
.L_29:
        /*005c*/ 	.byte	0x04, 0x28
        /*005e*/ 	.short	(.L_31 - .L_30)


	//   ....[0]....
.L_30:
        /*0060*/ 	.word	0x00000060


	//   ....[1]....
        /*0064*/ 	.word	0x00000070


	//   ....[2]....
        /*0068*/ 	.word	0x00000130


	//   ....[3]....
        /*006c*/ 	.word	0x000002f0


	//   ....[4]....
        /*0070*/ 	.word	0x00000810


	//   ....[5]....
        /*0074*/ 	.word	0x00001260


	//----- nvinfo : EIATTR_REG_RECONFIG
	.align		4
.L_31:
        /*0078*/ 	.byte	0x01, 0x54
	.zero		2


	//----- nvinfo : EIATTR_SYSCALL_OFFSETS
	.align		4
        /*007c*/ 	.byte	0x04, 0x46
        /*007e*/ 	.short	(.L_33 - .L_32)


	//   ....[0]....
.L_32:
        /*0080*/ 	.word	0x00001420


	//----- nvinfo : EIATTR_MBARRIER_INSTR_OFFSETS
	.align		4
.L_33:
        /*0084*/ 	.byte	0x04, 0x39
        /*0086*/ 	.short	(.L_35 - .L_34)


	//   ....[0]....
.L_34:
        /*0088*/ 	.word	0x00000230
        /*008c*/ 	.word	0x000000ff
        /*0090*/ 	.word	0x00000000
        /*0094*/ 	.short	0x0100
        /*0096*/ 	.byte	0x08
	.zero		1


	//   ....[1]....
        /*0098*/ 	.word	0x00000240
        /*009c*/ 	.word	0x000000ff
        /*00a0*/ 	.word	0x00000028
        /*00a4*/ 	.short	0x0100
        /*00a6*/ 	.byte	0x08
	.zero		1


	//   ....[2]....
        /*00a8*/ 	.word	0x00000250
        /*00ac*/ 	.word	0x000000ff
        /*00b0*/ 	.word	0x00000008
        /*00b4*/ 	.short	0x0100
        /*00b6*/ 	.byte	0x08
	.zero		1


	//   ....[3]....
        /*00b8*/ 	.word	0x00000260
        /*00bc*/ 	.word	0x000000ff
        /*00c0*/ 	.word	0x00000030
        /*00c4*/ 	.short	0x0100
        /*00c6*/ 	.byte	0x08
	.zero		1


	//   ....[4]....
        /*00c8*/ 	.word	0x00000270
        /*00cc*/ 	.word	0x000000ff
        /*00d0*/ 	.word	0x00000010
        /*00d4*/ 	.short	0x0100
        /*00d6*/ 	.byte	0x08
	.zero		1


	//   ....[5]....
        /*00d8*/ 	.word	0x00000280
        /*00dc*/ 	.word	0x000000ff
        /*00e0*/ 	.word	0x00000038
        /*00e4*/ 	.short	0x0100
        /*00e6*/ 	.byte	0x08
	.zero		1


	//   ....[6]....
        /*00e8*/ 	.word	0x00000290
        /*00ec*/ 	.word	0x000000ff
        /*00f0*/ 	.word	0x00000018
        /*00f4*/ 	.short	0x0100
        /*00f6*/ 	.byte	0x08
	.zero		1


	//   ....[7]....
        /*00f8*/ 	.word	0x000002a0
        /*00fc*/ 	.word	0x000000ff
        /*0100*/ 	.word	0x00000040
        /*0104*/ 	.short	0x0100
        /*0106*/ 	.byte	0x08
	.zero		1


	//   ....[8]....
        /*0108*/ 	.word	0x000002b0
        /*010c*/ 	.word	0x000000ff
        /*0110*/ 	.word	0x00000020
        /*0114*/ 	.short	0x0100
        /*0116*/ 	.byte	0x08
	.zero		1


	//   ....[9]....
        /*0118*/ 	.word	0x000002c0
        /*011c*/ 	.word	0x000000ff
        /*0120*/ 	.word	0x00000048
        /*0124*/ 	.short	0x0100
        /*0126*/ 	.byte	0x08
	.zero		1


	//   ....[10]....
        /*0128*/ 	.word	0x00000710
        /*012c*/ 	.word	0x000000ff
        /*0130*/ 	.word	0x00000060
        /*0134*/ 	.short	0x0100
        /*0136*/ 	.byte	0x06
	.zero		1


	//   ....[11]....
        /*0138*/ 	.word	0x000007a0
        /*013c*/ 	.word	0x000000ff
        /*0140*/ 	.word	0x00000068
        /*0144*/ 	.short	0x0100
        /*0146*/ 	.byte	0x06
	.zero		1


	//   ....[12]....
        /*0148*/ 	.word	0x000014e0
        /*014c*/ 	.word	0x00000003
        /*0150*/ 	.word	0x00000000
        /*0154*/ 	.short	0x010a
        /*0156*/ 	.byte	0x3f
	.zero		1


	//   ....[13]....
        /*0158*/ 	.word	0x00001520
        /*015c*/ 	.word	0x00000003
        /*0160*/ 	.word	0x00000000
        /*0164*/ 	.short	0x010a
        /*0166*/ 	.byte	0x3f
	.zero		1


	//   ....[14]....
        /*0168*/ 	.word	0x00001a70
        /*016c*/ 	.word	0x00000005
        /*0170*/ 	.word	0x00000000
        /*0174*/ 	.short	0x010a
        /*0176*/ 	.byte	0x3f
	.zero		1


	//   ....[15]....
        /*0178*/ 	.word	0x00001ab0
        /*017c*/ 	.word	0x00000005
        /*0180*/ 	.word	0x00000000
        /*0184*/ 	.short	0x010a
        /*0186*/ 	.byte	0x3f
	.zero		1


	//   ....[16]....
        /*0188*/ 	.word	0x00001e90
        /*018c*/ 	.word	0x00000005
        /*0190*/ 	.word	0x00000000
        /*0194*/ 	.short	0x0101
        /*0196*/ 	.byte	0x3f
	.zero		1


	//   ....[17]....
        /*0198*/ 	.word	0x000020b0
        /*019c*/ 	.word	0x00000003
        /*01a0*/ 	.word	0x00000000
        /*01a4*/ 	.short	0x0101
        /*01a6*/ 	.byte	0x3f
	.zero		1


	//   ....[18]....
        /*01a8*/ 	.word	0x00007ce0
        /*01ac*/ 	.word	0x0000000e
        /*01b0*/ 	.word	0x00000028
        /*01b4*/ 	.short	0x010a
        /*01b6*/ 	.byte	0x3f
	.zero		1


	//   ....[19]....
        /*01b8*/ 	.word	0x00008090
        /*01bc*/ 	.word	0x00000006
        /*01c0*/ 	.word	0x00000068
        /*01c4*/ 	.short	0x0101
        /*01c6*/ 	.byte	0x3f
	.zero		1


	//   ....[20]....
        /*01c8*/ 	.word	0x000087c0
        /*01cc*/ 	.word	0x00000007
        /*01d0*/ 	.word	0x00000000
        /*01d4*/ 	.short	0x010a
        /*01d6*/ 	.byte	0x3f
	.zero		1


	//   ....[21]....
        /*01d8*/ 	.word	0x00008840
        /*01dc*/ 	.word	0x00000009
        /*01e0*/ 	.word	0x00000000
        /*01e4*/ 	.short	0x010a
        /*01e6*/ 	.byte	0x3f
	.zero		1


	//   ....[22]....
        /*01e8*/ 	.word	0x000088d0
        /*01ec*/ 	.word	0x00000006
        /*01f0*/ 	.word	0x00000000
        /*01f4*/ 	.short	0x010a
        /*01f6*/ 	.byte	0x3f
	.zero		1


	//   ....[23]....
        /*01f8*/ 	.word	0x00008960
        /*01fc*/ 	.word	0x00000009
        /*0200*/ 	.word	0x00000000
        /*0204*/ 	.short	0x010a
        /*0206*/ 	.byte	0x3f
	.zero		1


	//   ....[24]....
        /*0208*/ 	.word	0x000089f0
        /*020c*/ 	.word	0x00000003
        /*0210*/ 	.word	0x00000000
        /*0214*/ 	.short	0x010a
        /*0216*/ 	.byte	0x3f
	.zero		1


	//   ....[25]....
        /*0218*/ 	.word	0x00008a50
        /*021c*/ 	.word	0x00000003
        /*0220*/ 	.word	0x00000000
        /*0224*/ 	.short	0x010a
        /*0226*/ 	.byte	0x3f
	.zero		1


	//   ....[26]....
        /*0228*/ 	.word	0x00008aa0
        /*022c*/ 	.word	0x00000005
        /*0230*/ 	.word	0x00000000
        /*0234*/ 	.short	0x010a
        /*0236*/ 	.byte	0x3f
	.zero		1


	//   ....[27]....
        /*0238*/ 	.word	0x00008b70
        /*023c*/ 	.word	0x0000000e
        /*0240*/ 	.word	0x00000028
        /*0244*/ 	.short	0x010a
        /*0246*/ 	.byte	0x3f
	.zero		1


	//   ....[28]....
        /*0248*/ 	.word	0x00008c40
        /*024c*/ 	.word	0x00000007
        /*0250*/ 	.word	0x00000000
        /*0254*/ 	.short	0x010a
        /*0256*/ 	.byte	0x3f
	.zero		1


	//   ....[29]....
        /*0258*/ 	.word	0x00008c90
        /*025c*/ 	.word	0x00000009
        /*0260*/ 	.word	0x00000000
        /*0264*/ 	.short	0x010a
        /*0266*/ 	.byte	0x3f
	.zero		1


	//   ....[30]....
        /*0268*/ 	.word	0x00008ce0
        /*026c*/ 	.word	0x00000006
        /*0270*/ 	.word	0x00000000
        /*0274*/ 	.short	0x010a
        /*0276*/ 	.byte	0x3f
	.zero		1


	//   ....[31]....
        /*0278*/ 	.word	0x00008d30
        /*027c*/ 	.word	0x00000009
        /*0280*/ 	.word	0x00000000
        /*0284*/ 	.short	0x010a
        /*0286*/ 	.byte	0x3f
	.zero		1


	//----- nvinfo : EIATTR_NUM_MBARRIERS
	.align		4
.L_35:
        /*0288*/ 	.byte	0x03, 0x38
        /*028a*/ 	.short	0x000c


	//----- nvinfo : EIATTR_EXIT_INSTR_OFFSETS
	.align		4
        /*028c*/ 	.byte	0x04, 0x1c
        /*028e*/ 	.short	(.L_37 - .L_36)


	//   ....[0]....
.L_36:
        /*0290*/ 	.word	0x00000980


	//   ....[1]....
        /*0294*/ 	.word	0x00001190


	//   ....[2]....
        /*0298*/ 	.word	0x00007320


	//   ....[3]....
        /*029c*/ 	.word	0x00007880


	//   ....[4]....
        /*02a0*/ 	.word	0x00008a40


	//----- nvinfo : EIATTR_MAX_THREADS
	.align		4
.L_37:
        /*02a4*/ 	.byte	0x04, 0x05
        /*02a6*/ 	.short	(.L_39 - .L_38)
.L_38:
        /*02a8*/ 	.word	0x00000180
        /*02ac*/ 	.word	0x00000001
        /*02b0*/ 	.word	0x00000001


	//----- nvinfo : EIATTR_CRS_STACK_SIZE
	.align		4
.L_39:
        /*02b4*/ 	.byte	0x04, 0x1e
        /*02b6*/ 	.short	(.L_41 - .L_40)
.L_40:
        /*02b8*/ 	.word	0x00000000


	//----- nvinfo : EIATTR_CBANK_PARAM_SIZE
	.align		4
.L_41:
        /*02bc*/ 	.byte	0x03, 0x19
        /*02be*/ 	.short	0x0470


	//----- nvinfo : EIATTR_PARAM_CBANK
	.align		4
        /*02c0*/ 	.byte	0x04, 0x0a
        /*02c2*/ 	.short	(.L_43 - .L_42)
	.align		4
.L_42:
        /*02c4*/ 	.word	index@(.nv.constant0._ZN7cutlass13device_kernelINS_4gemm6kernel13GemmUniversalIN4cute5tupleIJiiiiEEENS1_10collective13CollectiveMmaINS1_34MainloopSm90TmaGmmaWarpSpecializedILi5ENS5_IJNS4_1CILi2EEESB_NSA_ILi1EEEEEENS1_35KernelTmaWarpSpecializedCooperativeEEENS5_IJNSA_ILi256EEENSA_ILi64EEENSA_ILi32EEEEEENS_10tfloat32_tENS5_IJlSC_lEEESK_SL_NS4_8TiledMMAINS4_8MMA_AtomIJNS4_4SM904GMMA29MMA_64x64x8_F32TF32TF32_SS_TNILNSP_7ScaleInE1ELSR_1EEEEEENS4_6LayoutINS5_IJSB_SC_SC_EEENS5_IJSC_NSA_ILi0EEESW_EEEEENS5_IJNS4_10UnderscoreESZ_SZ_EEEEENS4_23SM90_TMA_LOAD_MULTICASTENS4_14ComposedLayoutINS4_7SwizzleILi3ELi4ELi3EEENS4_18smem_ptr_flag_bitsILi32EEENSU_INS5_IJNSA_ILi8EEESI_EEENS5_IJSI_SC_EEEEEEEvNS4_8identityES12_S1C_vS1D_EENS_8epilogue10collective6detail29Sm90TmaWarpSpecializedAdapterINS1G_15DefaultEpilogueISK_SL_SL_NS1F_6thread17LinearCombinationISK_Li1EffLNS1K_9ScaleType4KindE0ELNS_15FloatRoundStyleE2ESK_EENS1_15EpilogueDefaultEEEEEvvEEEEvNT_6ParamsE)
        /*02c8*/ 	.short	0x0210
        /*02ca*/ 	.short	0x0470


	//----- nvinfo : EIATTR_SW_WAR
	.align		4
.L_43:
        /*02cc*/ 	.byte	0x04, 0x36
        /*02ce*/ 	.short	(.L_45 - .L_44)
.L_44:
        /*02d0*/ 	.word	0x00000008
.L_45:


//--------------------- .nv.callgraph             --------------------------
	.section	.nv.callgraph,"",@"SHT_CUDA_CALLGRAPH"
	.align	4
	.sectionentsize	8
	.align		4
        /*0000*/ 	.word	0x00000000
	.align		4
        /*0004*/ 	.word	0xffffffff
	.align		4
        /*0008*/ 	.word	index@(_ZN7cutlass13device_kernelINS_4gemm6kernel13GemmUniversalIN4cute5tupleIJiiiiEEENS1_10collective13CollectiveMmaINS1_34MainloopSm90TmaGmmaWarpSpecializedILi5ENS5_IJNS4_1CILi2EEESB_NSA_ILi1EEEEEENS1_35KernelTmaWarpSpecializedCooperativeEEENS5_IJNSA_ILi256EEENSA_ILi64EEENSA_ILi32EEEEEENS_10tfloat32_tENS5_IJlSC_lEEESK_SL_NS4_8TiledMMAINS4_8MMA_AtomIJNS4_4SM904GMMA29MMA_64x64x8_F32TF32TF32_SS_TNILNSP_7ScaleInE1ELSR_1EEEEEENS4_6LayoutINS5_IJSB_SC_SC_EEENS5_IJSC_NSA_ILi0EEESW_EEEEENS5_IJNS4_10UnderscoreESZ_SZ_EEEEENS4_23SM90_TMA_LOAD_MULTICASTENS4_14ComposedLayoutINS4_7SwizzleILi3ELi4ELi3EEENS4_18smem_ptr_flag_bitsILi32EEENSU_INS5_IJNSA_ILi8EEESI_EEENS5_IJSI_SC_EEEEEEEvNS4_8identityES12_S1C_vS1D_EENS_8epilogue10collective6detail29Sm90TmaWarpSpecializedAdapterINS1G_15DefaultEpilogueISK_SL_SL_NS1F_6thread17LinearCombinationISK_Li1EffLNS1K_9ScaleType4KindE0ELNS_15FloatRoundStyleE2ESK_EENS1_15EpilogueDefaultEEEEEvvEEEEvNT_6ParamsE)
	.align		4
        /*000c*/ 	.word	index@(__assertfail)
	.align		4
        /*0010*/ 	.word	0x00000000
	.align		4
        /*0014*/ 	.word	0xfffffffe
	.align		4
        /*0018*/ 	.word	0x00000000
	.align		4
        /*001c*/ 	.word	0xfffffffd
	.align		4
        /*0020*/ 	.word	0x00000000
	.align		4
        /*0024*/ 	.word	0xfffffffc


//--------------------- .nv.constant4             --------------------------
	.section	.nv.constant4,"a",@progbits
	.align	8
	.align		8
.nv.constant4:
        /*0000*/ 	.dword	__assertfail
	.align		8
        /*0008*/ 	.dword	__unnamed_1
	.align		8
        /*0010*/ 	.dword	_ZN39_INTERNAL_409cb371_4_k_cu_791e933f_69774cuda3std3__45__cpo5beginE
	.align		8
        /*0018*/ 	.dword	_ZN39_INTERNAL_409cb371_4_k_cu_791e933f_69774cuda3std3__45__cpo3endE
	.align		8
        /*0020*/ 	.dword	_ZN39_INTERNAL_409cb371_4_k_cu_791e933f_69774cuda3std3__45__cpo6cbeginE
	.align		8
        /*0028*/ 	.dword	_ZN39_INTERNAL_409cb371_4_k_cu_791e933f_69774cuda3std3__45__cpo4cendE
	.align		8
        /*0030*/ 	.dword	_ZN39_INTERNAL_409cb371_4_k_cu_791e933f_69774cuda3std3__441_GLOBAL__N__409cb371_4_k_cu_791e933f_69776ignoreE
	.align		8
        /*0038*/ 	.dword	_ZN39_INTERNAL_409cb371_4_k_cu_791e933f_69774cuda3std3__419piecewise_constructE
	.align		8
        /*0040*/ 	.dword	_ZN39_INTERNAL_409cb371_4_k_cu_791e933f_69774cuda3std3__48in_placeE
	.align		8
        /*0048*/ 	.dword	_ZN39_INTERNAL_409cb371_4_k_cu_791e933f_69774cuda3std6ranges3__45__cpo4swapE
	.align		8
        /*0050*/ 	.dword	_ZN39_INTERNAL_409cb371_4_k_cu_791e933f_69774cuda3std6ranges3__45__cpo9iter_moveE
	.align		8
        /*0058*/ 	.dword	_ZN39_INTERNAL_409cb371_4_k_cu_791e933f_69774cute7productE
	.align		8
        /*0060*/ 	.dword	_ZN39_INTERNAL_409cb371_4_k_cu_791e933f_69774cute1_E
	.align		8
        /*0068*/ 	.dword	$str$22
	.align		8
        /*0070*/ 	.dword	$str$23


//--------------------- .text._ZN7cutlass13device_kernelINS_4gemm6kernel13GemmUniversalIN4cute5tupleIJiiiiEEENS1_10collective13CollectiveMmaINS1_34MainloopSm90TmaGmmaWarpSpecializedILi5ENS5_IJNS4_1CILi2EEESB_NSA_ILi1EEEEEENS1_35KernelTmaWarpSpecializedCooperativeEEENS5_IJNSA_ILi256EEENSA_ILi64EEENSA_ILi32EEEEEENS_10tfloat32_tENS5_IJlSC_lEEESK_SL_NS4_8TiledMMAINS4_8MMA_AtomIJNS4_4SM904GMMA29MMA_64x64x8_F32TF32TF32_SS_TNILNSP_7ScaleInE1ELSR_1EEEEEENS4_6LayoutINS5_IJSB_SC_SC_EEENS5_IJSC_NSA_ILi0EEESW_EEEEENS5_IJNS4_10UnderscoreESZ_SZ_EEEEENS4_23SM90_TMA_LOAD_MULTICASTENS4_14ComposedLayoutINS4_7SwizzleILi3ELi4ELi3EEENS4_18smem_ptr_flag_bitsILi32EEENSU_INS5_IJNSA_ILi8EEESI_EEENS5_IJSI_SC_EEEEEEEvNS4_8identityES12_S1C_vS1D_EENS_8epilogue10collective6detail29Sm90TmaWarpSpecializedAdapterINS1G_15DefaultEpilogueISK_SL_SL_NS1F_6thread17LinearCombinationISK_Li1EffLNS1K_9ScaleType4KindE0ELNS_15FloatRoundStyleE2ESK_EENS1_15EpilogueDefaultEEEEEvvEEEEvNT_6ParamsE --------------------------
	.section	.text._ZN7cutlass13device_kernelINS_4gemm6kernel13GemmUniversalIN4cute5tupleIJiiiiEEENS1_10collective13CollectiveMmaINS1_34MainloopSm90TmaGmmaWarpSpecializedILi5ENS5_IJNS4_1CILi2EEESB_NSA_ILi1EEEEEENS1_35KernelTmaWarpSpecializedCooperativeEEENS5_IJNSA_ILi256EEENSA_ILi64EEENSA_ILi32EEEEEENS_10tfloat32_tENS5_IJlSC_lEEESK_SL_NS4_8TiledMMAINS4_8MMA_AtomIJNS4_4SM904GMMA29MMA_64x64x8_F32TF32TF32_SS_TNILNSP_7ScaleInE1ELSR_1EEEEEENS4_6LayoutINS5_IJSB_SC_SC_EEENS5_IJSC_NSA_ILi0EEESW_EEEEENS5_IJNS4_10UnderscoreESZ_SZ_EEEEENS4_23SM90_TMA_LOAD_MULTICASTENS4_14ComposedLayoutINS4_7SwizzleILi3ELi4ELi3EEENS4_18smem_ptr_flag_bitsILi32EEENSU_INS5_IJNSA_ILi8EEESI_EEENS5_IJSI_SC_EEEEEEEvNS4_8identityES12_S1C_vS1D_EENS_8epilogue10collective6detail29Sm90TmaWarpSpecializedAdapterINS1G_15DefaultEpilogueISK_SL_SL_NS1F_6thread17LinearCombinationISK_Li1EffLNS1K_9ScaleType4KindE0ELNS_15FloatRoundStyleE2ESK_EENS1_15EpilogueDefaultEEEEEvvEEEEvNT_6ParamsE,"ax",@progbits
	.align	128
.text._ZN7cutlass13device_kernelINS_4gemm6kernel13GemmUniversalIN4cute5tupleIJiiiiEEENS1_10collective13CollectiveMmaINS1_34MainloopSm90TmaGmmaWarpSpecializedILi5ENS5_IJNS4_1CILi2EEESB_NSA_ILi1EEEEEENS1_35KernelTmaWarpSpecializedCooperativeEEENS5_IJNSA_ILi256EEENSA_ILi64EEENSA_ILi32EEEEEENS_10tfloat32_tENS5_IJlSC_lEEESK_SL_NS4_8TiledMMAINS4_8MMA_AtomIJNS4_4SM904GMMA29MMA_64x64x8_F32TF32TF32_SS_TNILNSP_7ScaleInE1ELSR_1EEEEEENS4_6LayoutINS5_IJSB_SC_SC_EEENS5_IJSC_NSA_ILi0EEESW_EEEEENS5_IJNS4_10UnderscoreESZ_SZ_EEEEENS4_23SM90_TMA_LOAD_MULTICASTENS4_14ComposedLayoutINS4_7SwizzleILi3ELi4ELi3EEENS4_18smem_ptr_flag_bitsILi32EEENSU_INS5_IJNSA_ILi8EEESI_EEENS5_IJSI_SC_EEEEEEEvNS4_8identityES12_S1C_vS1D_EENS_8epilogue10collective6detail29Sm90TmaWarpSpecializedAdapterINS1G_15DefaultEpilogueISK_SL_SL_NS1F_6thread17LinearCombinationISK_Li1EffLNS1K_9ScaleType4KindE0ELNS_15FloatRoundStyleE2ESK_EENS1_15EpilogueDefaultEEEEEvvEEEEvNT_6ParamsE:
        .type           _ZN7cutlass13device_kernelINS_4gemm6kernel13GemmUniversalIN4cute5tupleIJiiiiEEENS1_10collective13CollectiveMmaINS1_34MainloopSm90TmaGmmaWarpSpecializedILi5ENS5_IJNS4_1CILi2EEESB_NSA_ILi1EEEEEENS1_35KernelTmaWarpSpecializedCooperativeEEENS5_IJNSA_ILi256EEENSA_ILi64EEENSA_ILi32EEEEEENS_10tfloat32_tENS5_IJlSC_lEEESK_SL_NS4_8TiledMMAINS4_8MMA_AtomIJNS4_4SM904GMMA29MMA_64x64x8_F32TF32TF32_SS_TNILNSP_7ScaleInE1ELSR_1EEEEEENS4_6LayoutINS5_IJSB_SC_SC_EEENS5_IJSC_NSA_ILi0EEESW_EEEEENS5_IJNS4_10UnderscoreESZ_SZ_EEEEENS4_23SM90_TMA_LOAD_MULTICASTENS4_14ComposedLayoutINS4_7SwizzleILi3ELi4ELi3EEENS4_18smem_ptr_flag_bitsILi32EEENSU_INS5_IJNSA_ILi8EEESI_EEENS5_IJSI_SC_EEEEEEEvNS4_8identityES12_S1C_vS1D_EENS_8epilogue10collective6detail29Sm90TmaWarpSpecializedAdapterINS1G_15DefaultEpilogueISK_SL_SL_NS1F_6thread17LinearCombinationISK_Li1EffLNS1K_9ScaleType4KindE0ELNS_15FloatRoundStyleE2ESK_EENS1_15EpilogueDefaultEEEEEvvEEEEvNT_6ParamsE,@function
        .size           _ZN7cutlass13device_kernelINS_4gemm6kernel13GemmUniversalIN4cute5tupleIJiiiiEEENS1_10collective13CollectiveMmaINS1_34MainloopSm90TmaGmmaWarpSpecializedILi5ENS5_IJNS4_1CILi2EEESB_NSA_ILi1EEEEEENS1_35KernelTmaWarpSpecializedCooperativeEEENS5_IJNSA_ILi256EEENSA_ILi64EEENSA_ILi32EEEEEENS_10tfloat32_tENS5_IJlSC_lEEESK_SL_NS4_8TiledMMAINS4_8MMA_AtomIJNS4_4SM904GMMA29MMA_64x64x8_F32TF32TF32_SS_TNILNSP_7ScaleInE1ELSR_1EEEEEENS4_6LayoutINS5_IJSB_SC_SC_EEENS5_IJSC_NSA_ILi0EEESW_EEEEENS5_IJNS4_10UnderscoreESZ_SZ_EEEEENS4_23SM90_TMA_LOAD_MULTICASTENS4_14ComposedLayoutINS4_7SwizzleILi3ELi4ELi3EEENS4_18smem_ptr_flag_bitsILi32EEENSU_INS5_IJNSA_ILi8EEESI_EEENS5_IJSI_SC_EEEEEEEvNS4_8identityES12_S1C_vS1D_EENS_8epilogue10collective6detail29Sm90TmaWarpSpecializedAdapterINS1G_15DefaultEpilogueISK_SL_SL_NS1F_6thread17LinearCombinationISK_Li1EffLNS1K_9ScaleType4KindE0ELNS_15FloatRoundStyleE2ESK_EENS1_15EpilogueDefaultEEEEEvvEEEEvNT_6ParamsE,(.L_x_199 - _ZN7cutlass13device_kernelINS_4gemm6kernel13GemmUniversalIN4cute5tupleIJiiiiEEENS1_10collective13CollectiveMmaINS1_34MainloopSm90TmaGmmaWarpSpecializedILi5ENS5_IJNS4_1CILi2EEESB_NSA_ILi1EEEEEENS1_35KernelTmaWarpSpecializedCooperativeEEENS5_IJNSA_ILi256EEENSA_ILi64EEENSA_ILi32EEEEEENS_10tfloat32_tENS5_IJlSC_lEEESK_SL_NS4_8TiledMMAINS4_8MMA_AtomIJNS4_4SM904GMMA29MMA_64x64x8_F32TF32TF32_SS_TNILNSP_7ScaleInE1ELSR_1EEEEEENS4_6LayoutINS5_IJSB_SC_SC_EEENS5_IJSC_NSA_ILi0EEESW_EEEEENS5_IJNS4_10UnderscoreESZ_SZ_EEEEENS4_23SM90_TMA_LOAD_MULTICASTENS4_14ComposedLayoutINS4_7SwizzleILi3ELi4ELi3EEENS4_18smem_ptr_flag_bitsILi32EEENSU_INS5_IJNSA_ILi8EEESI_EEENS5_IJSI_SC_EEEEEEEvNS4_8identityES12_S1C_vS1D_EENS_8epilogue10collective6detail29Sm90TmaWarpSpecializedAdapterINS1G_15DefaultEpilogueISK_SL_SL_NS1F_6thread17LinearCombinationISK_Li1EffLNS1K_9ScaleType4KindE0ELNS_15FloatRoundStyleE2ESK_EENS1_15EpilogueDefaultEEEEEvvEEEEvNT_6ParamsE)
        .other          _ZN7cutlass13device_kernelINS_4gemm6kernel13GemmUniversalIN4cute5tupleIJiiiiEEENS1_10collective13CollectiveMmaINS1_34MainloopSm90TmaGmmaWarpSpecializedILi5ENS5_IJNS4_1CILi2EEESB_NSA_ILi1EEEEEENS1_35KernelTmaWarpSpecializedCooperativeEEENS5_IJNSA_ILi256EEENSA_ILi64EEENSA_ILi32EEEEEENS_10tfloat32_tENS5_IJlSC_lEEESK_SL_NS4_8TiledMMAINS4_8MMA_AtomIJNS4_4SM904GMMA29MMA_64x64x8_F32TF32TF32_SS_TNILNSP_7ScaleInE1ELSR_1EEEEEENS4_6LayoutINS5_IJSB_SC_SC_EEENS5_IJSC_NSA_ILi0EEESW_EEEEENS5_IJNS4_10UnderscoreESZ_SZ_EEEEENS4_23SM90_TMA_LOAD_MULTICASTENS4_14ComposedLayoutINS4_7SwizzleILi3ELi4ELi3EEENS4_18smem_ptr_flag_bitsILi32EEENSU_INS5_IJNSA_ILi8EEESI_EEENS5_IJSI_SC_EEEEEEEvNS4_8identityES12_S1C_vS1D_EENS_8epilogue10collective6detail29Sm90TmaWarpSpecializedAdapterINS1G_15DefaultEpilogueISK_SL_SL_NS1F_6thread17LinearCombinationISK_Li1EffLNS1K_9ScaleType4KindE0ELNS_15FloatRoundStyleE2ESK_EENS1_15EpilogueDefaultEEEEEvvEEEEvNT_6ParamsE,@"STO_CUDA_ENTRY STV_DEFAULT"
_ZN7cutlass13device_kernelINS_4gemm6kernel13GemmUniversalIN4cute5tupleIJiiiiEEENS1_10collective13CollectiveMmaINS1_34MainloopSm90TmaGmmaWarpSpecializedILi5ENS5_IJNS4_1CILi2EEESB_NSA_ILi1EEEEEENS1_35KernelTmaWarpSpecializedCooperativeEEENS5_IJNSA_ILi256EEENSA_ILi64EEENSA_ILi32EEEEEENS_10tfloat32_tENS5_IJlSC_lEEESK_SL_NS4_8TiledMMAINS4_8MMA_AtomIJNS4_4SM904GMMA29MMA_64x64x8_F32TF32TF32_SS_TNILNSP_7ScaleInE1ELSR_1EEEEEENS4_6LayoutINS5_IJSB_SC_SC_EEENS5_IJSC_NSA_ILi0EEESW_EEEEENS5_IJNS4_10UnderscoreESZ_SZ_EEEEENS4_23SM90_TMA_LOAD_MULTICASTENS4_14ComposedLayoutINS4_7SwizzleILi3ELi4ELi3EEENS4_18smem_ptr_flag_bitsILi32EEENSU_INS5_IJNSA_ILi8EEESI_EEENS5_IJSI_SC_EEEEEEEvNS4_8identityES12_S1C_vS1D_EENS_8epilogue10collective6detail29Sm90TmaWarpSpecializedAdapterINS1G_15DefaultEpilogueISK_SL_SL_NS1F_6thread17LinearCombinationISK_Li1EffLNS1K_9ScaleType4KindE0ELNS_15FloatRoundStyleE2ESK_EENS1_15EpilogueDefaultEEEEEvvEEEEvNT_6ParamsE:
[----:B------:R-:W0:Y:S01]  /*0000*/  LDC R1, c[0x0][0x28] ;  /* 0x00000a00ff017b82 */ /* 0x000e220000000800 */
[----:B------:R-:W1:Y:S01]  /*0010*/  S2R R18, SR_TID.X ;  /* 0x0000000000127919 */ /* 0x000e620000002100 */
[----:B------:R-:W-:Y:S01]  /*0020*/  ELECT P0, URZ, PT ;  /* 0x00000000003f782f */ /* 0x000fe20003800000 */
[----:B------:R-:W-:Y:S01]  /*0030*/  BSSY B0, `(.L_x_0) ;  /* 0x000000f000007945 */ /* 0x000fe20003800000 */
[--C-:B-1----:R-:W-:Y:S02]  /*0040*/  SHF.R.U32.HI R0, RZ, 0x5, R18.reuse ;  /* 0x00000005ff007819 */ /* 0x102fe40000011612 */
[----:B------:R-:W-:-:S03]  /*0050*/  SHF.R.U32.HI R3, RZ, 0x7, R18 ;  /* 0x00000007ff037819 */ /* 0x000fc60000011612 */
[----:B------:R-:W1:Y:S04]  /*0060*/  SHFL.IDX PT, R2, R0, RZ, 0x1f ;  /* 0x00001fff00027589 */ /* 0x000e6800000e0000 */
[----:B------:R2:W3:Y:S01]  /*0070*/  SHFL.IDX PT, R5, R3, RZ, 0x1f ;  /* 0x00001fff03057589 */ /* 0x0004e200000e0000 */
[----:B-1----:R-:W-:-:S13]  /*0080*/  ISETP.NE.OR P0, PT, R2, RZ, !P0 ;  /* 0x000000ff0200720c */ /* 0x002fda0004705670 */
[----:B0-23--:R-:W-:Y:S05]  /*0090*/  @P0 BRA `(.L_x_1) ;  /* 0x0000000000200947 */ /* 0x00dfea0003800000 */
[----:B------:R-:W-:Y:S02]  /*00a0*/  ULDC.64 UR4, c[0x0][0x198] ;  /* 0x0000660000047ab9 */ /* 0x000fe40000000a00 */
[----:B------:R-:W-:Y:S02]  /*00b0*/  UIADD3 UR6, UP0, UR4, 0xf0, URZ ;  /* 0x000000f004067890 */ /* 0x000fe4000ff1e03f */
[----:B------:R-:W-:Y:S02]  /*00c0*/  UIADD3 UR4, UP1, UR4, 0x1f0, URZ ;  /* 0x000001f004047890 */ /* 0x000fe4000ff3e03f */
[----:B------:R-:W-:Y:S02]  /*00d0*/  UIADD3.X UR7, URZ, UR5, URZ, UP0, !UPT ;  /* 0x000000053f077290 */ /* 0x000fe400087fe43f */
[----:B------:R-:W-:-:S07]  /*00e0*/  UIADD3.X UR5, URZ, UR5, URZ, UP1, !UPT ;  /* 0x000000053f057290 */ /* 0x000fce0008ffe43f */
[----:B------:R0:W-:Y:S02]  /*00f0*/  UTMACCTL.PF [UR6] ;  /* 0x00000000060079b9 */ /* 0x0001e40008040000 */
[----:B------:R0:W-:Y:S02]  /*0100*/  UTMACCTL.PF [UR4] ;  /* 0x00000000040079b9 */ /* 0x0001e40008040000 */
[----:B0-----:R-:W-:Y:S01]  /*0110*/  NOP ;  /* 0x0000000000007918 */ /* 0x001fe20000000000 */
.L_x_1:
[----:B------:R-:W-:Y:S05]  /*0120*/  BSYNC B0 ;  /* 0x0000000000007941 */ /* 0x000fea0003800000 */
.L_x_0:
[----:B------:R-:W0:Y:S02]  /*0130*/  SHFL.IDX PT, R3, R0, RZ, 0x1f ;  /* 0x00001fff00037589 */ /* 0x000e2400000e0000 */
[----:B0-----:R-:W-:-:S13]  /*0140*/  ISETP.NE.AND P0, PT, R3, RZ, PT ;  /* 0x000000ff0300720c */ /* 0x001fda0003f05270 */
[----:B------:R-:W-:Y:S05]  /*0150*/  @P0 BRA `(.L_x_2) ;  /* 0x0000000000600947 */ /* 0x000fea0003800000 */
[----:B------:R-:W0:Y:S01]  /*0160*/  S2UR UR8, SR_CgaCtaId ;  /* 0x00000000000879c3 */ /* 0x000e220000008800 */
[----:B------:R-:W-:Y:S01]  /*0170*/  UMOV UR4, 0x400 ;  /* 0x0000040000047882 */ /* 0x000fe20000000000 */
[----:B------:R-:W-:Y:S01]  /*0180*/  UMOV UR5, 0x1 ;  /* 0x0000000100057882 */ /* 0x000fe20000000000 */
[----:B------:R-:W-:Y:S01]  /*0190*/  UMOV UR6, 0x6 ;  /* 0x0000000600067882 */ /* 0x000fe20000000000 */
[----:B------:R-:W-:Y:S01]  /*01a0*/  ELECT P0, URZ, PT ;  /* 0x00000000003f782f */ /* 0x000fe20003800000 */
[----:B------:R-:W-:-:S04]  /*01b0*/  UIADD3 UR6, -UR6, 0x100000, URZ ;  /* 0x0010000006067890 */ /* 0x000fc8000fffe13f */
[----:B------:R-:W-:Y:S02]  /*01c0*/  USHF.L.U32 UR7, UR6, 0xb, URZ ;  /* 0x0000000b06077899 */ /* 0x000fe4000800063f */
[----:B------:R-:W-:Y:S02]  /*01d0*/  USHF.L.U32 UR6, UR6, 0x1, URZ ;  /* 0x0000000106067899 */ /* 0x000fe4000800063f */
[----:B0-----:R-:W-:Y:S02]  /*01e0*/  ULEA UR8, UR8, UR4, 0x18 ;  /* 0x0000000408087291 */ /* 0x001fe4000f8ec03f */
[----:B------:R-:W-:-:S04]  /*01f0*/  UIADD3 UR4, -UR5, 0x100000, URZ ;  /* 0x0010000005047890 */ /* 0x000fc8000fffe13f */
[----:B------:R-:W-:Y:S02]  /*0200*/  USHF.L.U32 UR5, UR4, 0xb, URZ ;  /* 0x0000000b04057899 */ /* 0x000fe4000800063f */
[----:B------:R-:W-:Y:S01]  /*0210*/  USHF.L.U32 UR4, UR4, 0x1, URZ ;  /* 0x0000000104047899 */ /* 0x000fe2000800063f */
[----:B------:R-:W0:Y:S11]  /*0220*/  FENCE.VIEW.ASYNC.S ;  /* 0x00000000000073c6 */ /* 0x000e360000000000 */
[----:B0-----:R0:W1:Y:S01]  /*0230*/  SYNCS.EXCH.64 URZ, [UR8], UR4 ;  /* 0x00000004083f75b2 */ /* 0x0010620008000100 */
[----:B------:R0:W2:Y:S01]  /*0240*/  SYNCS.EXCH.64 URZ, [UR8+0x28], UR6 ;  /* 0x00002806083f75b2 */ /* 0x0000a20008000100 */
[----:B------:R0:W3:Y:S01]  /*0250*/  SYNCS.EXCH.64 URZ, [UR8+0x8], UR4 ;  /* 0x00000804083f75b2 */ /* 0x0000e20008000100 */
[----:B------:R0:W4:Y:S01]  /*0260*/  SYNCS.EXCH.64 URZ, [UR8+0x30], UR6 ;  /* 0x00003006083f75b2 */ /* 0x0001220008000100 */
[----:B------:R0:W0:Y:S01]  /*0270*/  SYNCS.EXCH.64 URZ, [UR8+0x10], UR4 ;  /* 0x00001004083f75b2 */ /* 0x0000220008000100 */
[----:B------:R0:W0:Y:S01]  /*0280*/  SYNCS.EXCH.64 URZ, [UR8+0x38], UR6 ;  /* 0x00003806083f75b2 */ /* 0x0000220008000100 */
[----:B------:R0:W0:Y:S01]  /*0290*/  SYNCS.EXCH.64 URZ, [UR8+0x18], UR4 ;  /* 0x00001804083f75b2 */ /* 0x0000220008000100 */
[----:B------:R0:W0:Y:S01]  /*02a0*/  SYNCS.EXCH.64 URZ, [UR8+0x40], UR6 ;  /* 0x00004006083f75b2 */ /* 0x0000220008000100 */
[----:B------:R0:W0:Y:S01]  /*02b0*/  SYNCS.EXCH.64 URZ, [UR8+0x20], UR4 ;  /* 0x00002004083f75b2 */ /* 0x0000220008000100 */
[----:B------:R0:W0:Y:S01]  /*02c0*/  SYNCS.EXCH.64 URZ, [UR8+0x48], UR6 ;  /* 0x00004806083f75b2 */ /* 0x0000220008000100 */
[----:B------:R-:W-:Y:S01]  /*02d0*/  NOP ;  /* 0x0000000000007918 */ /* 0x000fe20000000000 */
.L_x_2:
[----:B------:R-:W-:Y:S01]  /*02e0*/  SHF.R.S32.HI R7, RZ, 0x1f, R18 ;  /* 0x0000001fff077819 */ /* 0x000fe20000011412 */
[----:B------:R-:W5:Y:S01]  /*02f0*/  SHFL.IDX PT, R0, R0, RZ, 0x1f ;  /* 0x00001fff00007589 */ /* 0x000f6200000e0000 */
[----:B0-----:R-:W0:Y:S01]  /*0300*/  S2UR UR8, SR_CTAID.X ;  /* 0x00000000000879c3 */ /* 0x001e220000002500 */
[----:B------:R-:W-:Y:S02]  /*0310*/  ELECT P0, URZ, PT ;  /* 0x00000000003f782f */ /* 0x000fe40003800000 */
[----:B------:R-:W-:Y:S01]  /*0320*/  LEA.HI R7, R7, R18, RZ, 0x7 ;  /* 0x0000001207077211 */ /* 0x000fe200078f38ff */
[----:B------:R-:W1:Y:S01]  /*0330*/  S2R R4, SR_CTAID.Y ;  /* 0x0000000000047919 */ /* 0x000e620000002600 */
[----:B------:R-:W-:Y:S01]  /*0340*/  SHF.R.S32.HI R8, RZ, 0x1f, R3 ;  /* 0x0000001fff087819 */ /* 0x000fe20000011403 */
[----:B------:R-:W-:Y:S01]  /*0350*/  ULDC UR4, c[0x0][0x150] ;  /* 0x0000540000047ab9 */ /* 0x000fe20000000800 */
[----:B------:R-:W-:Y:S01]  /*0360*/  LOP3.LUT R7, R7, 0xffffff80, RZ, 0xc0, !PT ;  /* 0xffffff8007077812 */ /* 0x000fe200078ec0ff */
[----:B------:R-:W-:Y:S01]  /*0370*/  NOP ;  /* 0x0000000000007918 */ /* 0x000fe20000000000 */
[----:B------:R-:W-:Y:S01]  /*0380*/  LEA.HI R8, R8, R3, RZ, 0x2 ;  /* 0x0000000308087211 */ /* 0x000fe200078f10ff */
[----:B------:R-:W2:Y:S01]  /*0390*/  LDC R10, c[0x0][0x144] ;  /* 0x00005100ff0a7b82 */ /* 0x000ea20000000800 */
[----:B------:R-:W-:Y:S01]  /*03a0*/  NOP ;  /* 0x0000000000007918 */ /* 0x000fe20000000000 */
[----:B------:R-:W-:Y:S01]  /*03b0*/  IMAD.IADD R6, R18, 0x1, -R7 ;  /* 0x0000000112067824 */ /* 0x000fe200078e0a07 */
[----:B------:R-:W-:Y:S01]  /*03c0*/  LOP3.LUT R8, R8, 0x3ffffffc, RZ, 0xc0, !PT ;  /* 0x3ffffffc08087812 */ /* 0x000fe200078ec0ff */
[----:B------:R-:W-:Y:S01]  /*03d0*/  IMAD.MOV.U32 R23, RZ, RZ, 0x1 ;  /* 0x00000001ff177424 */ /* 0x000fe200078e00ff */
[----:B------:R-:W-:-:S02]  /*03e0*/  ISETP.NE.AND P3, PT, R5, RZ, PT ;  /* 0x000000ff0500720c */ /* 0x000fc40003f65270 */
[----:B------:R-:W-:Y:S01]  /*03f0*/  SHF.R.S32.HI R7, RZ, 0x1f, R6 ;  /* 0x0000001fff077819 */ /* 0x000fe20000011406 */
[----:B------:R-:W-:Y:S01]  /*0400*/  IMAD.IADD R8, R3, 0x1, -R8 ;  /* 0x0000000103087824 */ /* 0x000fe200078e0a08 */
[----:B------:R-:W3:Y:S02]  /*0410*/  LDC R13, c[0x0][0x140] ;  /* 0x00005000ff0d7b82 */ /* 0x000ee40000000800 */
[----:B------:R-:W-:Y:S02]  /*0420*/  LEA.HI R7, R7, R6, RZ, 0x3 ;  /* 0x0000000607077211 */ /* 0x000fe400078f18ff */
[----:B-----5:R-:W-:Y:S02]  /*0430*/  ISETP.NE.OR P0, PT, R0, RZ, !P0 ;  /* 0x000000ff0000720c */ /* 0x020fe40004705670 */
[--C-:B------:R-:W-:Y:S02]  /*0440*/  SHF.R.S32.HI R0, RZ, 0x3, R7.reuse ;  /* 0x00000003ff007819 */ /* 0x100fe40000011407 */
[----:B------:R-:W-:-:S02]  /*0450*/  SHF.R.S32.HI R7, RZ, 0x1f, R7 ;  /* 0x0000001fff077819 */ /* 0x000fc40000011407 */
[----:B0-----:R-:W-:Y:S02]  /*0460*/  I2FP.F32.U32 R9, UR8 ;  /* 0x0000000800097c45 */ /* 0x001fe40008201000 */
[----:B------:R-:W-:-:S03]  /*0470*/  LEA.HI R7, R7, R0, RZ, 0x2 ;  /* 0x0000000007077211 */ /* 0x000fc600078f10ff */
[----:B------:R-:W-:Y:S01]  /*0480*/  FMUL R9, R9, UR4 ;  /* 0x0000000409097c20 */ /* 0x000fe20008400000 */
[----:B------:R-:W-:Y:S01]  /*0490*/  LOP3.LUT R7, R7, 0xfffffffc, RZ, 0xc0, !PT ;  /* 0xfffffffc07077812 */ /* 0x000fe200078ec0ff */
[----:B------:R-:W-:Y:S01]  /*04a0*/  VOTEU.ALL UP0, P0 ;  /* 0x00000000003f7886 */ /* 0x000fe20000000000 */
[----:B-1----:R-:W-:Y:S01]  /*04b0*/  I2FP.F32.U32 R3, R4 ;  /* 0x0000000400037245 */ /* 0x002fe20000201000 */
[----:B------:R-:W-:Y:S01]  /*04c0*/  ULDC UR4, c[0x0][0x154] ;  /* 0x0000550000047ab9 */ /* 0x000fe20000000800 */
[----:B------:R-:W-:Y:S01]  /*04d0*/  VOTEU.ALL UP1, P0 ;  /* 0x00000000003f7886 */ /* 0x000fe20000020000 */
[----:B------:R-:W0:Y:S01]  /*04e0*/  F2I.U32.TRUNC.NTZ R9, R9 ;  /* 0x0000000900097305 */ /* 0x000e22000020f000 */
[----:B------:R-:W-:Y:S01]  /*04f0*/  IMAD.IADD R7, R0, 0x1, -R7 ;  /* 0x0000000100077824 */ /* 0x000fe200078e0a07 */
[----:B------:R-:W1:Y:S01]  /*0500*/  @!UP0 S2UR UR7, SR_CgaCtaId ;  /* 0x00000000000789c3 */ /* 0x000e620000008800 */
[----:B------:R-:W-:Y:S01]  /*0510*/  FMUL R12, R3, UR4 ;  /* 0x00000004030c7c20 */ /* 0x000fe20008400000 */
[----:B------:R-:W-:Y:S01]  /*0520*/  UMOV UR4, 0x20 ;  /* 0x0000002000047882 */ /* 0x000fe20000000000 */
[----:B------:R-:W-:Y:S01]  /*0530*/  IMAD R8, R8, 0x4, R7 ;  /* 0x0000000408087824 */ /* 0x000fe200078e0207 */
[----:B------:R-:W-:Y:S01]  /*0540*/  @!UP0 UMOV UR6, 0x400 ;  /* 0x0000040000068882 */ /* 0x000fe20000000000 */
[----:B------:R-:W-:-:S04]  /*0550*/  @!UP0 UIADD3 UR4, -UR4, 0x100000, URZ ;  /* 0x0010000004048890 */ /* 0x000fc8000fffe13f */
[----:B------:R-:W-:Y:S02]  /*0560*/  @!UP0 USHF.L.U32 UR5, UR4, 0xb, URZ ;  /* 0x0000000b04058899 */ /* 0x000fe4000800063f */
[----:B------:R-:W-:Y:S01]  /*0570*/  @!UP0 USHF.L.U32 UR4, UR4, 0x1, URZ ;  /* 0x0000000104048899 */ /* 0x000fe2000800063f */
[----:B---3--:R-:W-:Y:S01]  /*0580*/  ISETP.EQ.U32.AND P2, PT, R13, 0x1, PT ;  /* 0x000000010d00780c */ /* 0x008fe20003f42070 */
[----:B------:R-:W3:Y:S01]  /*0590*/  F2I.U32.TRUNC.NTZ R12, R12 ;  /* 0x0000000c000c7305 */ /* 0x000ee2000020f000 */
[----:B------:R-:W-:Y:S01]  /*05a0*/  LEA.HI R0, R8, R8, RZ, 0x1 ;  /* 0x0000000808007211 */ /* 0x000fe200078f08ff */
[----:B------:R-:W5:Y:S03]  /*05b0*/  LDC R7, c[0x0][0x148] ;  /* 0x00005200ff077b82 */ /* 0x000f660000000800 */
[----:B------:R-:W-:Y:S01]  /*05c0*/  LOP3.LUT R11, R0, 0xfffffffe, RZ, 0xc0, !PT ;  /* 0xfffffffe000b7812 */ /* 0x000fe200078ec0ff */
[----:B0-----:R-:W-:Y:S01]  /*05d0*/  IMAD.MOV R15, RZ, RZ, -R9 ;  /* 0x000000ffff0f7224 */ /* 0x001fe200078e0a09 */
[----:B------:R-:W-:-:S03]  /*05e0*/  SHF.R.S32.HI R9, RZ, 0x1f, R2 ;  /* 0x0000001fff097819 */ /* 0x000fc60000011402 */
[----:B--2---:R-:W-:Y:S01]  /*05f0*/  IMAD R3, R10, R15, UR8 ;  /* 0x000000080a037e24 */ /* 0x004fe2000f8e020f */
[----:B------:R-:W-:Y:S01]  /*0600*/  LEA.HI R9, R9, R2, RZ, 0x2 ;  /* 0x0000000209097211 */ /* 0x000fe200078f10ff */
[C---:B------:R-:W-:Y:S02]  /*0610*/  IMAD.IADD R0, R8.reuse, 0x1, -R11 ;  /* 0x0000000108007824 */ /* 0x040fe400078e0a0b */
[----:B------:R-:W-:Y:S01]  /*0620*/  IMAD.SHL.U32 R11, R8, 0x4, RZ ;  /* 0x00000004080b7824 */ /* 0x000fe200078e00ff */
[----:B------:R-:W-:Y:S01]  /*0630*/  LOP3.LUT R9, R9, 0xfffffffc, RZ, 0xc0, !PT ;  /* 0xfffffffc09097812 */ /* 0x000fe200078ec0ff */
[----:B---3--:R-:W-:Y:S01]  /*0640*/  IMAD.MOV R21, RZ, RZ, -R12 ;  /* 0x000000ffff157224 */ /* 0x008fe200078e0a0c */
[----:B------:R-:W-:Y:S01]  /*0650*/  ISETP.NE.AND P4, PT, R0, R3, PT ;  /* 0x000000030000720c */ /* 0x000fe20003f85270 */
[----:B-1----:R-:W-:Y:S01]  /*0660*/  @!UP0 ULEA UR6, UR7, UR6, 0x18 ;  /* 0x0000000607068291 */ /* 0x002fe2000f8ec03f */
[----:B------:R-:W-:Y:S01]  /*0670*/  LOP3.LUT R22, R8, 0xc, R11, 0x78, !PT ;  /* 0x0000000c08167812 */ /* 0x000fe200078e780b */
[----:B------:R-:W-:Y:S01]  /*0680*/  IMAD.IADD R0, R2, 0x1, -R9 ;  /* 0x0000000102007824 */ /* 0x000fe200078e0a09 */
[----:B------:R-:W-:Y:S01]  /*0690*/  VOTEU.ALL UP0, P0 ;  /* 0x00000000003f7886 */ /* 0x000fe20000000000 */
[----:B------:R-:W-:Y:S01]  /*06a0*/  LOP3.LUT P0, RZ, R6, 0x7, RZ, 0xc0, !PT ;  /* 0x0000000706ff7812 */ /* 0x000fe2000780c0ff */
[----:B------:R-:W-:-:S02]  /*06b0*/  VIADD R6, R5, 0xffffffff ;  /* 0xffffffff05067836 */ /* 0x000fc40000000000 */
[----:B------:R-:W-:Y:S01]  /*06c0*/  ISETP.NE.AND P1, PT, R0, 0x3, PT ;  /* 0x000000030000780c */ /* 0x000fe20003f25270 */
[----:B-----5:R-:W-:Y:S01]  /*06d0*/  IMAD R9, R7, R21, R4 ;  /* 0x0000001507097224 */ /* 0x020fe200078e0204 */
[----:B------:R-:W-:Y:S02]  /*06e0*/  ISETP.LT.U32.AND P0, PT, R22, 0x4, !P0 ;  /* 0x000000041600780c */ /* 0x000fe40004701070 */
[----:B------:R-:W-:Y:S01]  /*06f0*/  ISETP.EQ.OR P1, PT, R0, RZ, !P1 ;  /* 0x000000ff0000720c */ /* 0x000fe20004f22670 */
[----:B------:R-:W0:Y:S02]  /*0700*/  FENCE.VIEW.ASYNC.S ;  /* 0x00000000000073c6 */ /* 0x000e240000000000 */
[----:B0-----:R0:W1:Y:S01]  /*0710*/  @!UP0 SYNCS.EXCH.64 URZ, [UR6+0x60], UR4 ;  /* 0x00006004063f85b2 */ /* 0x0010620008000100 */
[----:B------:R-:W-:Y:S02]  /*0720*/  @P4 LEA.HI R2, R22, R22, RZ, 0x1 ;  /* 0x0000001616024211 */ /* 0x000fe400078f08ff */
[----:B------:R-:W-:-:S02]  /*0730*/  ISETP.EQ.AND P1, PT, R5, RZ, P1 ;  /* 0x000000ff0500720c */ /* 0x000fc40000f22270 */
[----:B------:R-:W-:Y:S02]  /*0740*/  @P4 SHF.R.S32.HI R2, RZ, 0x1, R2 ;  /* 0x00000001ff024819 */ /* 0x000fe40000011402 */
[----:B------:R-:W-:Y:S02]  /*0750*/  ISETP.GE.U32.AND P6, PT, R6, 0x2, PT ;  /* 0x000000020600780c */ /* 0x000fe40003fc6070 */
[----:B------:R-:W-:Y:S02]  /*0760*/  @P4 ISETP.NE.AND P5, PT, R2, R9, PT ;  /* 0x000000090200420c */ /* 0x000fe40003fa5270 */
[----:B------:R-:W-:Y:S02]  /*0770*/  SEL R2, RZ, 0x1, !P0 ;  /* 0x00000001ff027807 */ /* 0x000fe40004000000 */
[----:B------:R-:W-:Y:S02]  /*0780*/  @P4 SEL R23, RZ, 0x1, P5 ;  /* 0x00000001ff174807 */ /* 0x000fe40002800000 */
[----:B------:R-:W-:Y:S01]  /*0790*/  SEL R19, RZ, 0x1, !P1 ;  /* 0x00000001ff137807 */ /* 0x000fe20004800000 */
[----:B------:R0:W2:Y:S01]  /*07a0*/  @!UP1 SYNCS.EXCH.64 URZ, [UR6+0x68], UR4 ;  /* 0x00006804063f95b2 */ /* 0x0000a20008000100 */
[----:B------:R-:W-:Y:S01]  /*07b0*/  LOP3.LUT R23, R23, R2, RZ, 0xc0, !PT ;  /* 0x0000000217177212 */ /* 0x000fe200078ec0ff */
[----:B------:R-:W-:Y:S01]  /*07c0*/  NOP ;  /* 0x0000000000007918 */ /* 0x000fe20000000000 */
[----:B------:R-:W-:Y:S01]  /*07d0*/  SEL R19, R19, 0x2, P6 ;  /* 0x0000000213137807 */ /* 0x000fe20003000000 */
[----:B------:R-:W-:Y:S06]  /*07e0*/  @!P2 BRA `(.L_x_3) ;  /* 0x000000000008a947 */ /* 0x000fec0003800000 */
[----:B-12-4-:R-:W-:Y:S01]  /*07f0*/  UCGABAR_ARV ;  /* 0x00000000000079c7 */ /* 0x016fe20008000000 */
[----:B------:R-:W-:Y:S05]  /*0800*/  BRA `(.L_x_4) ;  /* 0x0000000000047947 */ /* 0x000fea0003800000 */
.L_x_3:
[----:B-12-4-:R-:W-:Y:S01]  /*0810*/  NOP ;  /* 0x0000000000007918 */ /* 0x016fe20000000000 */
.L_x_4:
[----:B------:R-:W1:Y:S01]  /*0820*/  LDC R2, c[0x0][0x65c] ;  /* 0x00019700ff027b82 */ /* 0x000e620000000800 */
[----:B------:R-:W-:Y:S01]  /*0830*/  LOP3.LUT R5, R5, 0xfffff7ff, RZ, 0xc0, !PT ;  /* 0xfffff7ff05057812 */ /* 0x000fe200078ec0ff */
[----:B------:R-:W-:Y:S02]  /*0840*/  IMAD.U32 R8, RZ, RZ, UR8 ;  /* 0x00000008ff087e24 */ /* 0x000fe4000f8e00ff */
[----:B------:R-:W-:Y:S01]  /*0850*/  IMAD.MOV.U32 R9, RZ, RZ, RZ ;  /* 0x000000ffff097224 */ /* 0x000fe200078e00ff */
[----:B-1----:R-:W-:-:S13]  /*0860*/  ISETP.NE.AND P1, PT, R2, 0x1, PT ;  /* 0x000000010200780c */ /* 0x002fda0003f25270 */
[----:B------:R-:W1:Y:S01]  /*0870*/  @P1 LDC R17, c[0x0][0x10] ;  /* 0x00000400ff111b82 */ /* 0x000e620000000800 */
[----:B------:R-:W-:Y:S01]  /*0880*/  @P1 LOP3.LUT R5, R5, 0x800, RZ, 0xfc, !PT ;  /* 0x0000080005051812 */ /* 0x000fe200078efcff */
[----:B------:R-:W-:Y:S02]  /*0890*/  @P1 IMAD.MOV.U32 R5, RZ, RZ, RZ ;  /* 0x000000ffff051224 */ /* 0x000fe400078e00ff */
[----:B------:R-:W-:-:S04]  /*08a0*/  @P1 IMAD.MOV.U32 R13, RZ, RZ, RZ ;  /* 0x000000ffff0d1224 */ /* 0x000fc800078e00ff */
[----:B------:R-:W2:Y:S01]  /*08b0*/  @!P1 LDC R11, c[0x0][0xc] ;  /* 0x00000300ff0b9b82 */ /* 0x000ea20000000800 */
[----:B-1----:R-:W-:-:S04]  /*08c0*/  @P1 IMAD.WIDE.U32 R16, R17, UR8, R4 ;  /* 0x0000000811101c25 */ /* 0x002fc8000f8e0004 */
[----:B------:R-:W-:Y:S02]  /*08d0*/  @P1 IMAD.IADD R17, R17, 0x1, R13 ;  /* 0x0000000111111824 */ /* 0x000fe400078e020d */
[----:B--2---:R-:W-:-:S04]  /*08e0*/  @!P1 IMAD.WIDE.U32 R8, R4, R11, R8 ;  /* 0x0000000b04089225 */ /* 0x004fc800078e0008 */
[----:B------:R-:W-:Y:S02]  /*08f0*/  @!P1 IMAD.MOV.U32 R16, RZ, RZ, R8 ;  /* 0x000000ffff109224 */ /* 0x000fe400078e0008 */
[----:B------:R-:W-:Y:S01]  /*0900*/  @!P1 IMAD.MOV.U32 R17, RZ, RZ, R9 ;  /* 0x000000ffff119224 */ /* 0x000fe200078e0009 */
[----:B------:R-:W-:Y:S06]  /*0910*/  @!P2 BRA `(.L_x_5) ;  /* 0x00000000000ca947 */ /* 0x000fec0003800000 */
[----:B------:R-:W-:Y:S01]  /*0920*/  UCGABAR_WAIT ;  /* 0x0000000000007dc7 */ /* 0x000fe20008000000 */
[----:B------:R-:W-:Y:S01]  /*0930*/  CCTL.IVALL ;  /* 0x00000000ff00798f */ /* 0x000fe20002000000 */
[----:B------:R-:W-:Y:S05]  /*0940*/  BRA `(.L_x_6) ;  /* 0x0000000000047947 */ /* 0x000fea0003800000 */
.L_x_5:
[----:B------:R-:W-:Y:S06]  /*0950*/  BAR.SYNC.DEFER_BLOCKING 0x0 ;  /* 0x0000000000007b1d */ /* 0x000fec0000010000 */
.L_x_6:
[----:B------:R-:W-:Y:S05]  /*0960*/  @!P3 BRA `(.L_x_7) ;  /* 0x000000680070b947 */ /* 0x000fea0003800000 */
[----:B------:R-:W-:-:S13]  /*0970*/  ISETP.GT.U32.AND P0, PT, R6, 0x1, PT ;  /* 0x000000010600780c */ /* 0x000fda0003f04070 */
[----:B0-----:R-:W-:Y:S05]  /*0980*/  @P0 EXIT ;  /* 0x000000000000094d */ /* 0x001fea0003800000 */
[----:B------:R-:W-:Y:S01]  /*0990*/  ULDC.64 UR4, c[0x0][0x650] ;  /* 0x0001940000047ab9 */ /* 0x000fe20000000a00 */
[----:B------:R-:W-:Y:S01]  /*09a0*/  PRMT R0, RZ, 0x7610, R0 ;  /* 0x00007610ff007816 */ /* 0x000fe20000000000 */
[----:B------:R-:W-:Y:S01]  /*09b0*/  IMAD.MOV.U32 R102, RZ, RZ, -0x1 ;  /* 0xffffffffff667424 */ /* 0x000fe200078e00ff */
[----:B------:R-:W-:Y:S01]  /*09c0*/  ISETP.GE.U32.AND P0, PT, R16, UR4, PT ;  /* 0x0000000410007c0c */ /* 0x000fe2000bf06070 */
[----:B------:R-:W-:Y:S02]  /*09d0*/  IMAD.MOV.U32 R92, RZ, RZ, -0x1 ;  /* 0xffffffffff5c7424 */ /* 0x000fe400078e00ff */
[----:B------:R-:W-:Y:S01]  /*09e0*/  IMAD.MOV.U32 R89, RZ, RZ, -0x1 ;  /* 0xffffffffff597424 */ /* 0x000fe200078e00ff */
[----:B------:R-:W-:-:S13]  /*09f0*/  ISETP.GE.U32.AND.EX P0, PT, R17, UR5, PT, P0 ;  /* 0x0000000511007c0c */ /* 0x000fda000bf06100 */
[----:B------:R-:W-:Y:S05]  /*0a00*/  @P0 BRA `(.L_x_8) ;  /* 0x0000000400280947 */ /* 0x000fea0003800000 */
[----:B------:R-:W0:Y:S01]  /*0a10*/  LDC.64 R24, c[0x0][0x628] ;  /* 0x00018a00ff187b82 */ /* 0x000e220000000a00 */
[----:B------:R-:W-:Y:S02]  /*0a20*/  IMAD.MOV.U32 R8, RZ, RZ, R16 ;  /* 0x000000ffff087224 */ /* 0x000fe400078e0010 */
[----:B------:R-:W-:-:S05]  /*0a30*/  IMAD.MOV.U32 R9, RZ, RZ, R17 ;  /* 0x000000ffff097224 */ /* 0x000fca00078e0011 */
[----:B------:R-:W1:Y:S08]  /*0a40*/  LDC R0, c[0x0][0x630] ;  /* 0x00018c00ff007b82 */ /* 0x000e700000000800 */
[----:B------:R-:W2:Y:S01]  /*0a50*/  LDC.64 R26, c[0x0][0x620] ;  /* 0x00018800ff1a7b82 */ /* 0x000ea20000000a00 */
[----:B0-----:R-:W-:-:S04]  /*0a60*/  ISETP.NE.U32.AND P0, PT, R24, RZ, PT ;  /* 0x000000ff1800720c */ /* 0x001fc80003f05070 */
[----:B------:R-:W-:-:S13]  /*0a70*/  ISETP.NE.AND.EX P0, PT, R25, RZ, PT, P0 ;  /* 0x000000ff1900720c */ /* 0x000fda0003f05300 */
[----:B-12---:R-:W-:Y:S05]  /*0a80*/  @!P0 BRA `(.L_x_9) ;  /* 0x0000000000288947 */ /* 0x006fea0003800000 */
[----:B------:R-:W0:Y:S02]  /*0a90*/  LDC R13, c[0x0][0x634] ;  /* 0x00018d00ff0d7b82 */ /* 0x000e240000000800 */
[----:B0-----:R-:W-:-:S05]  /*0aa0*/  IADD3 R13, P0, R16, R13, RZ ;  /* 0x0000000d100d7210 */ /* 0x001fca0007f1e0ff */
[----:B------:R-:W-:-:S04]  /*0ab0*/  IMAD.X R15, RZ, RZ, R17, P0 ;  /* 0x000000ffff0f7224 */ /* 0x000fc800000e0611 */
[----:B------:R-:W-:-:S04]  /*0ac0*/  IMAD.WIDE.U32 R8, R15, R24, RZ ;  /* 0x000000180f087225 */ /* 0x000fc800078e00ff */
[----:B------:R-:W-:-:S04]  /*0ad0*/  IMAD.WIDE.U32 R10, P0, R13, R25, R8 ;  /* 0x000000190d0a7225 */ /* 0x000fc80007800008 */
[----:B------:R-:W-:-:S04]  /*0ae0*/  IMAD.WIDE.U32 R8, R13, R24, RZ ;  /* 0x000000180d087225 */ /* 0x000fc800078e00ff */
[----:B------:R-:W-:Y:S01]  /*0af0*/  IMAD.X R13, RZ, RZ, RZ, P0 ;  /* 0x000000ffff0d7224 */ /* 0x000fe200000e06ff */
[----:B------:R-:W-:Y:S01]  /*0b00*/  IADD3 RZ, P0, R9, R10, RZ ;  /* 0x0000000a09ff7210 */ /* 0x000fe20007f1e0ff */
[----:B------:R-:W-:-:S04]  /*0b10*/  IMAD.MOV.U32 R12, RZ, RZ, R11 ;  /* 0x000000ffff0c7224 */ /* 0x000fc800078e000b */
[----:B------:R-:W-:-:S08]  /*0b20*/  IMAD.WIDE.U32.X R8, R15, R25, R12, P0 ;  /* 0x000000190f087225 */ /* 0x000fd000000e040c */
.L_x_9:
[----:B------:R-:W0:Y:S01]  /*0b30*/  LDC.64 R24, c[0x0][0x640] ;  /* 0x00019000ff187b82 */ /* 0x000e220000000a00 */
[-CC-:B------:R-:W-:Y:S01]  /*0b40*/  SHF.R.U64 R89, R8, R0.reuse, R9.reuse ;  /* 0x0000000008597219 */ /* 0x180fe20000001209 */
[----:B------:R-:W-:Y:S01]  /*0b50*/  IMAD R30, R7, R21, R4 ;  /* 0x00000015071e7224 */ /* 0x000fe200078e0204 */
[----:B------:R-:W-:Y:S01]  /*0b60*/  SHF.R.U32.HI R0, RZ, R0, R9 ;  /* 0x00000000ff007219 */ /* 0x000fe20000011609 */
[----:B------:R-:W-:Y:S01]  /*0b70*/  IMAD.MOV.U32 R21, RZ, RZ, 0x1 ;  /* 0x00000001ff157424 */ /* 0x000fe200078e00ff */
[----:B------:R-:W-:-:S03]  /*0b80*/  IADD3 R5, P0, RZ, -R89, RZ ;  /* 0x80000059ff057210 */ /* 0x000fc60007f1e0ff */
[----:B------:R-:W1:Y:S02]  /*0b90*/  LDC R6, c[0x0][0x618] ;  /* 0x00018600ff067b82 */ /* 0x000e640000000800 */
[----:B------:R-:W-:-:S04]  /*0ba0*/  IMAD.X R9, RZ, RZ, ~R0, P0 ;  /* 0x000000ffff097224 */ /* 0x000fc800000e0e00 */
[-C--:B------:R-:W-:Y:S02]  /*0bb0*/  IMAD R0, R9, R26.reuse, RZ ;  /* 0x0000001a09007224 */ /* 0x080fe400078e02ff */
[----:B------:R-:W2:Y:S01]  /*0bc0*/  LDC R11, c[0x0][0x608] ;  /* 0x00018200ff0b7b82 */ /* 0x000ea20000000800 */
[----:B------:R-:W-:-:S04]  /*0bd0*/  IMAD.WIDE.U32 R8, R5, R26, R16 ;  /* 0x0000001a05087225 */ /* 0x000fc800078e0010 */
[----:B------:R-:W-:-:S03]  /*0be0*/  IMAD R5, R5, R27, R0 ;  /* 0x0000001b05057224 */ /* 0x000fc600078e0200 */
[----:B------:R-:W3:Y:S01]  /*0bf0*/  LDC R12, c[0x0][0x658] ;  /* 0x00019600ff0c7b82 */ /* 0x000ee20000000800 */
[----:B0-----:R-:W-:Y:S01]  /*0c00*/  ISETP.NE.U32.AND P0, PT, R24, RZ, PT ;  /* 0x000000ff1800720c */ /* 0x001fe20003f05070 */
[----:B------:R-:W-:Y:S02]  /*0c10*/  IMAD.IADD R5, R9, 0x1, R5 ;  /* 0x0000000109057824 */ /* 0x000fe400078e0205 */
[----:B------:R-:W-:Y:S01]  /*0c20*/  IMAD.MOV.U32 R9, RZ, RZ, -0x1 ;  /* 0xffffffffff097424 */ /* 0x000fe200078e00ff */
[----:B------:R-:W-:-:S03]  /*0c30*/  ISETP.NE.AND.EX P0, PT, R25, RZ, PT, P0 ;  /* 0x000000ff1900720c */ /* 0x000fc60003f05300 */
[----:B------:R-:W0:Y:S01]  /*0c40*/  LDC R15, c[0x0][0x600] ;  /* 0x00018000ff0f7b82 */ /* 0x000e220000000800 */
[-CC-:B-1----:R-:W-:Y:S02]  /*0c50*/  SHF.R.U64 R13, R8, R6.reuse, R5.reuse ;  /* 0x00000006080d7219 */ /* 0x182fe40000001205 */
[----:B------:R-:W-:-:S05]  /*0c60*/  SHF.R.U32.HI R0, RZ, R6, R5 ;  /* 0x00000006ff007219 */ /* 0x000fca0000011605 */
[----:B------:R-:W1:Y:S01]  /*0c70*/  LDC R14, c[0x0][0x648] ;  /* 0x00019200ff0e7b82 */ /* 0x000e620000000800 */
[-CC-:B--2---:R-:W-:Y:S02]  /*0c80*/  SHF.R.U64 R27, R13, R11.reuse, R0.reuse ;  /* 0x0000000b0d1b7219 */ /* 0x184fe40000001200 */
[----:B------:R-:W-:-:S05]  /*0c90*/  SHF.R.U32.HI R5, RZ, R11, R0 ;  /* 0x0000000bff057219 */ /* 0x000fca0000011600 */
[----:B------:R-:W2:Y:S01]  /*0ca0*/  LDC R20, c[0x0][0x638] ;  /* 0x00018e00ff147b82 */ /* 0x000ea20000000800 */
[-CC-:B---3--:R-:W-:Y:S02]  /*0cb0*/  SHF.R.U64 R28, R27, R12.reuse, R5.reuse ;  /* 0x0000000c1b1c7219 */ /* 0x188fe40000001205 */
[-C--:B------:R-:W-:Y:S02]  /*0cc0*/  SHF.L.U32 R0, R9, R12.reuse, RZ ;  /* 0x0000000c09007219 */ /* 0x080fe400000006ff */
[----:B------:R-:W-:Y:S01]  /*0cd0*/  SHF.R.U32.HI R5, RZ, R12, R5 ;  /* 0x0000000cff057219 */ /* 0x000fe20000011605 */
[----:B------:R-:W-:Y:S01]  /*0ce0*/  IMAD.MOV.U32 R4, RZ, RZ, R28 ;  /* 0x000000ffff047224 */ /* 0x000fe200078e001c */
[----:B------:R-:W-:Y:S01]  /*0cf0*/  LOP3.LUT R10, RZ, R0, RZ, 0x33, !PT ;  /* 0x00000000ff0a7212 */ /* 0x000fe200078e33ff */
[----:B------:R-:W3:Y:S01]  /*0d00*/  LDC R26, c[0x0][0x610] ;  /* 0x00018400ff1a7b82 */ /* 0x000ee20000000800 */
[----:B------:R-:W-:Y:S05]  /*0d10*/  @!P0 BRA `(.L_x_10) ;  /* 0x0000000000288947 */ /* 0x000fea0003800000 */
[----:B------:R-:W4:Y:S02]  /*0d20*/  LDC R9, c[0x0][0x64c] ;  /* 0x00019300ff097b82 */ /* 0x000f240000000800 */
[----:B----4-:R-:W-:-:S05]  /*0d30*/  IADD3 R9, P0, R28, R9, RZ ;  /* 0x000000091c097210 */ /* 0x010fca0007f1e0ff */
        /* <DEDUP_REMOVED lines=8> */
.L_x_10:
[----:B-1----:R-:W-:Y:S01]  /*0dc0*/  SHF.R.U64 R4, R4, R14, R5 ;  /* 0x0000000e04047219 */ /* 0x002fe20000001205 */
[----:B0-----:R-:W-:Y:S01]  /*0dd0*/  VIADD R6, R15, 0xffffffff ;  /* 0xffffffff0f067836 */ /* 0x001fe20000000000 */
[----:B------:R-:W-:Y:S02]  /*0de0*/  SHF.L.U32 R0, R21, R12, RZ ;  /* 0x0000000c15007219 */ /* 0x000fe400000006ff */
[----:B------:R-:W-:Y:S01]  /*0df0*/  LOP3.LUT R5, R27, R10, RZ, 0xc0, !PT ;  /* 0x0000000a1b057212 */ /* 0x000fe200078ec0ff */
[----:B------:R-:W-:Y:S01]  /*0e00*/  IMAD.MOV R7, RZ, RZ, -R4 ;  /* 0x000000ffff077224 */ /* 0x000fe200078e0a04 */
[----:B------:R-:W-:Y:S02]  /*0e10*/  SEL R3, R3, R30, !P1 ;  /* 0x0000001e03037207 */ /* 0x000fe40004800000 */
[----:B------:R-:W-:Y:S01]  /*0e20*/  LOP3.LUT R6, R13, R6, RZ, 0xc0, !PT ;  /* 0x000000060d067212 */ /* 0x000fe200078ec0ff */
[----:B------:R-:W-:Y:S02]  /*0e30*/  IMAD R4, R0, R4, R5 ;  /* 0x0000000400047224 */ /* 0x000fe400078e0205 */
[----:B--2---:R-:W-:-:S02]  /*0e40*/  IMAD R0, R7, R20, R28 ;  /* 0x0000001407007224 */ /* 0x004fc400078e021c */
[----:B---3--:R-:W-:Y:S02]  /*0e50*/  IMAD R3, R4, R26, R3 ;  /* 0x0000001a04037224 */ /* 0x008fe400078e0203 */
[----:B------:R-:W-:Y:S02]  /*0e60*/  IMAD R102, R0, R15, R6 ;  /* 0x0000000f00667224 */ /* 0x000fe400078e0206 */
[----:B------:R-:W-:-:S03]  /*0e70*/  IMAD.MOV.U32 R4, RZ, RZ, 0x1 ;  /* 0x00000001ff047424 */ /* 0x000fc600078e00ff */
[----:B------:R-:W-:Y:S02]  /*0e80*/  SEL R92, R102, R3, !P1 ;  /* 0x00000003665c7207 */ /* 0x000fe40004800000 */
[----:B------:R-:W-:Y:S02]  /*0e90*/  PRMT R0, R4, 0x7610, R0 ;  /* 0x0000761004007816 */ /* 0x000fe40000000000 */
[----:B------:R-:W-:-:S07]  /*0ea0*/  SEL R102, R3, R102, !P1 ;  /* 0x0000006603667207 */ /* 0x000fce0004800000 */
.L_x_8:
[----:B------:R-:W-:-:S08]  /*0eb0*/  NOP ;  /* 0x0000000000007918 */ /* 0x000fd00000000000 */
[----:B------:R-:W0:Y:S02]  /*0ec0*/  USETMAXREG.TRY_ALLOC.CTAPOOL UP0, 0xe8 ;  /* 0x000000e8000079c8 */ /* 0x000e240008000600 */
[----:B0-----:R-:W-:-:S13]  /*0ed0*/  PLOP3.LUT P0, PT, PT, PT, UP0, 0x80, 0x0 ;  /* 0x000000000000781c */ /* 0x001fda0003f0f008 */
[----:B------:R-:W-:Y:S05]  /*0ee0*/  @!P0 BRA `(.L_x_8) ;  /* 0xfffffffc00f08947 */ /* 0x000fea000383ffff */
[----:B------:R-:W-:Y:S01]  /*0ef0*/  ULDC.64 UR4, c[0x0][0x598] ;  /* 0x0001660000047ab9 */ /* 0x000fe20000000a00 */
[----:B------:R-:W-:Y:S01]  /*0f00*/  ULDC.64 UR36, c[0x0][0x208] ;  /* 0x0000820000247ab9 */ /* 0x000fe20000000a00 */
[----:B------:R-:W-:-:S04]  /*0f10*/  ISETP.NE.U32.AND P0, PT, RZ, UR4, PT ;  /* 0x00000004ff007c0c */ /* 0x000fc8000bf05070 */
[----:B------:R-:W-:-:S13]  /*0f20*/  ISETP.NE.AND.EX P0, PT, RZ, UR5, PT, P0 ;  /* 0x00000005ff007c0c */ /* 0x000fda000bf05300 */
[----:B------:R-:W-:Y:S05]  /*0f30*/  @!P0 BRA `(.L_x_11) ;  /* 0x00000000001c8947 */ /* 0x000fea0003800000 */
[----:B------:R-:W0:Y:S02]  /*0f40*/  LDC.64 R4, c[0x0][0x598] ;  /* 0x00016600ff047b82 */ /* 0x000e240000000a00 */
[----:B0-----:R-:W2:Y:S02]  /*0f50*/  LDG.E.64 R4, desc[UR36][R4.64] ;  /* 0x0000002404047981 */ /* 0x001ea4000c1e1b00 */
[----:B--2---:R-:W-:-:S04]  /*0f60*/  ISETP.NE.U32.AND P0, PT, R4, RZ, PT ;  /* 0x000000ff0400720c */ /* 0x004fc80003f05070 */
[----:B------:R-:W-:-:S13]  /*0f70*/  ISETP.NE.AND.EX P0, PT, R5, RZ, PT, P0 ;  /* 0x000000ff0500720c */ /* 0x000fda0003f05300 */
[----:B------:R-:W-:Y:S05]  /*0f80*/  @!P0 BRA `(.L_x_11) ;  /* 0x0000000000088947 */ /* 0x000fea0003800000 */
[----:B------:R0:W5:Y:S01]  /*0f90*/  LD.E R88, desc[UR36][R4.64] ;  /* 0x0000002404587980 */ /* 0x000162000c101900 */
[----:B------:R-:W-:Y:S05]  /*0fa0*/  BRA `(.L_x_12) ;  /* 0x0000000000247947 */ /* 0x000fea0003800000 */
.L_x_11:
[----:B------:R-:W-:Y:S02]  /*0fb0*/  ULDC.64 UR4, c[0x0][0x588] ;  /* 0x0001620000047ab9 */ /* 0x000fe40000000a00 */
[----:B------:R-:W-:-:S04]  /*0fc0*/  ISETP.NE.U32.AND P0, PT, RZ, UR4, PT ;  /* 0x00000004ff007c0c */ /* 0x000fc8000bf05070 */
[----:B------:R-:W-:-:S13]  /*0fd0*/  ISETP.NE.AND.EX P0, PT, RZ, UR5, PT, P0 ;  /* 0x00000005ff007c0c */ /* 0x000fda000bf05300 */
[----:B------:R-:W-:Y:S05]  /*0fe0*/  @!P0 BRA `(.L_x_13) ;  /* 0x00000000000c8947 */ /* 0x000fea0003800000 */
[----:B------:R-:W0:Y:S02]  /*0ff0*/  LDC.64 R4, c[0x0][0x588] ;  /* 0x00016200ff047b82 */ /* 0x000e240000000a00 */
[----:B0-----:R1:W5:Y:S01]  /*1000*/  LDG.E R88, desc[UR36][R4.64] ;  /* 0x0000002404587981 */ /* 0x001362000c1e1900 */
[----:B------:R-:W-:Y:S05]  /*1010*/  BRA `(.L_x_12) ;  /* 0x0000000000087947 */ /* 0x000fea0003800000 */
.L_x_13:
[----:B------:R-:W-:Y:S02]  /*1020*/  ULDC UR4, c[0x0][0x580] ;  /* 0x0001600000047ab9 */ /* 0x000fe40000000800 */
[----:B------:R-:W-:-:S07]  /*1030*/  IMAD.U32 R88, RZ, RZ, UR4 ;  /* 0x00000004ff587e24 */ /* 0x000fce000f8e00ff */
.L_x_12:
[----:B------:R-:W-:Y:S02]  /*1040*/  ULDC.64 UR4, c[0x0][0x5a0] ;  /* 0x0001680000047ab9 */ /* 0x000fe40000000a00 */
[----:B------:R-:W-:-:S04]  /*1050*/  ISETP.NE.U32.AND P0, PT, RZ, UR4, PT ;  /* 0x00000004ff007c0c */ /* 0x000fc8000bf05070 */
[----:B------:R-:W-:-:S13]  /*1060*/  ISETP.NE.AND.EX P0, PT, RZ, UR5, PT, P0 ;  /* 0x00000005ff007c0c */ /* 0x000fda000bf05300 */
[----:B------:R-:W-:Y:S05]  /*1070*/  @!P0 BRA `(.L_x_14) ;  /* 0x00000000001c8947 */ /* 0x000fea0003800000 */
[----:B01----:R-:W0:Y:S02]  /*1080*/  LDC.64 R4, c[0x0][0x5a0] ;  /* 0x00016800ff047b82 */ /* 0x003e240000000a00 */
[----:B0-----:R-:W2:Y:S02]  /*1090*/  LDG.E.64 R4, desc[UR36][R4.64] ;  /* 0x0000002404047981 */ /* 0x001ea4000c1e1b00 */
[----:B--2---:R-:W-:-:S04]  /*10a0*/  ISETP.NE.U32.AND P0, PT, R4, RZ, PT ;  /* 0x000000ff0400720c */ /* 0x004fc80003f05070 */
[----:B------:R-:W-:-:S13]  /*10b0*/  ISETP.NE.AND.EX P0, PT, R5, RZ, PT, P0 ;  /* 0x000000ff0500720c */ /* 0x000fda0003f05300 */
[----:B------:R-:W-:Y:S05]  /*10c0*/  @!P0 BRA `(.L_x_14) ;  /* 0x0000000000088947 */ /* 0x000fea0003800000 */
[----:B------:R0:W5:Y:S01]  /*10d0*/  LD.E R90, desc[UR36][R4.64] ;  /* 0x00000024045a7980 */ /* 0x000162000c101900 */
[----:B------:R-:W-:Y:S05]  /*10e0*/  BRA `(.L_x_15) ;  /* 0x0000000000247947 */ /* 0x000fea0003800000 */
.L_x_14:
[----:B------:R-:W-:Y:S02]  /*10f0*/  ULDC.64 UR4, c[0x0][0x590] ;  /* 0x0001640000047ab9 */ /* 0x000fe40000000a00 */
[----:B------:R-:W-:-:S04]  /*1100*/  ISETP.NE.U32.AND P0, PT, RZ, UR4, PT ;  /* 0x00000004ff007c0c */ /* 0x000fc8000bf05070 */
[----:B------:R-:W-:-:S13]  /*1110*/  ISETP.NE.AND.EX P0, PT, RZ, UR5, PT, P0 ;  /* 0x00000005ff007c0c */ /* 0x000fda000bf05300 */
[----:B------:R-:W-:Y:S05]  /*1120*/  @!P0 BRA `(.L_x_16) ;  /* 0x00000000000c8947 */ /* 0x000fea0003800000 */
[----:B------:R-:W2:Y:S02]  /*1130*/  LDC.64 R90, c[0x0][0x590] ;  /* 0x00016400ff5a7b82 */ /* 0x000ea40000000a00 */
[----:B--2---:R2:W5:Y:S01]  /*1140*/  LDG.E R90, desc[UR36][R90.64] ;  /* 0x000000245a5a7981 */ /* 0x004562000c1e1900 */
[----:B------:R-:W-:Y:S05]  /*1150*/  BRA `(.L_x_15) ;  /* 0x0000000000087947 */ /* 0x000fea0003800000 */
.L_x_16:
[----:B------:R-:W-:Y:S02]  /*1160*/  ULDC UR4, c[0x0][0x584] ;  /* 0x0001610000047ab9 */ /* 0x000fe40000000800 */
[----:B------:R-:W-:-:S07]  /*1170*/  IMAD.U32 R90, RZ, RZ, UR4 ;  /* 0x00000004ff5a7e24 */ /* 0x000fce000f8e00ff */
.L_x_15:
[----:B------:R-:W-:-:S13]  /*1180*/  LOP3.LUT P0, RZ, R0, 0xff, RZ, 0xc0, !PT ;  /* 0x000000ff00ff7812 */ /* 0x000fda000780c0ff */
[----:B------:R-:W-:Y:S05]  /*1190*/  @!P0 EXIT ;  /* 0x000000000000894d */ /* 0x000fea0003800000 */
[----:B------:R-:W-:Y:S01]  /*11a0*/  ULDC UR4, c[0x0][0x28c] ;  /* 0x0000a30000047ab9 */ /* 0x000fe20000000800 */
[----:B------:R-:W-:Y:S01]  /*11b0*/  LOP3.LUT R106, R19, 0x1, RZ, 0xfc, !PT ;  /* 0x00000001136a7812 */ /* 0x000fe200078efcff */
[----:B------:R-:W-:Y:S01]  /*11c0*/  UIADD3 UR4, UR4, 0x1f, URZ ;  /* 0x0000001f04047890 */ /* 0x000fe2000fffe03f */
[----:B------:R-:W-:Y:S01]  /*11d0*/  UMOV UR38, URZ ;  /* 0x0000003f00267c82 */ /* 0x000fe20008000000 */
[----:B------:R-:W-:Y:S02]  /*11e0*/  UMOV UR39, URZ ;  /* 0x0000003f00277c82 */ /* 0x000fe40008000000 */
[----:B------:R-:W-:-:S04]  /*11f0*/  USHF.R.S32.HI UR5, URZ, 0x1f, UR4 ;  /* 0x0000001f3f057899 */ /* 0x000fc80008011404 */
[----:B------:R-:W-:-:S04]  /*1200*/  ULEA.HI UR5, UR5, UR4, URZ, 0x5 ;  /* 0x0000000405057291 */ /* 0x000fc8000f8f283f */
[----:B------:R-:W-:-:S12]  /*1210*/  USHF.R.S32.HI UR40, URZ, 0x5, UR5 ;  /* 0x000000053f287899 */ /* 0x000fd80008011405 */
.L_x_162:
[----:B------:R-:W-:Y:S01]  /*1220*/  LOP3.LUT R0, R18, 0x80, RZ, 0xc0, !PT ;  /* 0x0000008012007812 */ /* 0x000fe200078ec0ff */
[----:B---3--:R-:W3:Y:S01]  /*1230*/  S2UR UR7, SR_CgaCtaId ;  /* 0x00000000000779c3 */ /* 0x008ee20000008800 */
[----:B------:R-:W-:Y:S02]  /*1240*/  UMOV UR6, 0x400 ;  /* 0x0000040000067882 */ /* 0x000fe40000000000 */
[----:B------:R-:W-:-:S06]  /*1250*/  SHF.R.U32.HI R0, RZ, 0x7, R0 ;  /* 0x00000007ff007819 */ /* 0x000fcc0000011600 */
[----:B----4-:R-:W4:Y:S01]  /*1260*/  SHFL.IDX PT, R0, R0, RZ, 0x1f ;  /* 0x00001fff00007589 */ /* 0x010f2200000e0000 */
[----:B---3--:R-:W-:Y:S01]  /*1270*/  ULEA UR6, UR7, UR6, 0x18 ;  /* 0x0000000607067291 */ /* 0x008fe2000f8ec03f */
[----:B----4-:R-:W-:-:S13]  /*1280*/  R2UR UR4, R0 ;  /* 0x00000000000472ca */ /* 0x010fda00000e0000 */
[----:B------:R-:W-:-:S04]  /*1290*/  ULEA.HI UR5, UR4, UR4, URZ, 0x1 ;  /* 0x0000000404057291 */ /* 0x000fc8000f8f083f */
[----:B------:R-:W-:-:S04]  /*12a0*/  ULOP3.LUT UR5, UR5, 0x7fffe, URZ, 0xc0, !UPT ;  /* 0x0007fffe05057892 */ /* 0x000fc8000f8ec03f */
[----:B------:R-:W-:-:S03]  /*12b0*/  UIADD3 UR5, UR4, -UR5, URZ ;  /* 0x8000000504057290 */ /* 0x000fc6000fffe03f */
[----:B------:R-:W-:Y:S01]  /*12c0*/  ULDC UR4, c[0x0][0x28c] ;  /* 0x0000a30000047ab9 */ /* 0x000fe20000000800 */
[----:B------:R-:W-:Y:S01]  /*12d0*/  ULEA UR5, UR5, UR6, 0xd ;  /* 0x0000000605057291 */ /* 0x000fe2000f8e683f */
[----:B------:R-:W-:-:S03]  /*12e0*/  ISETP.LT.AND P0, PT, RZ, UR4, PT ;  /* 0x00000004ff007c0c */ /* 0x000fc6000bf01270 */
[----:B------:R-:W-:-:S04]  /*12f0*/  UIADD3 UR5, UR5, 0x100, URZ ;  /* 0x0000010005057890 */ /* 0x000fc8000fffe03f */
[----:B------:R-:W-:-:S04]  /*1300*/  USHF.R.U32.HI UR5, URZ, 0x4, UR5 ;  /* 0x000000043f057899 */ /* 0x000fc80008011605 */
[----:B------:R-:W-:Y:S02]  /*1310*/  ULOP3.LUT UR41, UR5, 0x3fff, URZ, 0xc0, !UPT ;  /* 0x00003fff05297892 */ /* 0x000fe4000f8ec03f */
[----:B01---5:R-:W-:Y:S10]  /*1320*/  @P0 BRA `(.L_x_17) ;  /* 0x0000000000400947 */ /* 0x023ff40003800000 */
[----:B------:R-:W-:Y:S01]  /*1330*/  MOV R0, 0x0 ;  /* 0x0000000000007802 */ /* 0x000fe20000000f00 */
[----:B------:R-:W-:Y:S01]  /*1340*/  ULDC.64 UR4, c[0x4][0x68] ;  /* 0x01001a0000047ab9 */ /* 0x000fe20000000a00 */
[----:B------:R-:W-:Y:S01]  /*1350*/  ULDC.64 UR6, c[0x4][0x8] ;  /* 0x0100020000067ab9 */ /* 0x000fe20000000a00 */
[----:B01----:R-:W-:Y:S01]  /*1360*/  IMAD.U32 R4, RZ, RZ, UR4 ;  /* 0x00000004ff047e24 */ /* 0x003fe2000f8e00ff */
[----:B------:R0:W1:Y:S01]  /*1370*/  LDC.64 R14, c[0x4][R0] ;  /* 0x01000000000e7b82 */ /* 0x0000620000000a00 */
[----:B------:R-:W-:Y:S01]  /*1380*/  IMAD.U32 R5, RZ, RZ, UR5 ;  /* 0x00000005ff057e24 */ /* 0x000fe2000f8e00ff */
[----:B------:R-:W-:Y:S01]  /*1390*/  ULDC.64 UR4, c[0x4][0x70] ;  /* 0x01001c0000047ab9 */ /* 0x000fe20000000a00 */
[----:B------:R-:W-:Y:S02]  /*13a0*/  IMAD.U32 R10, RZ, RZ, UR6 ;  /* 0x00000006ff0a7e24 */ /* 0x000fe4000f8e00ff */
[----:B------:R-:W-:Y:S02]  /*13b0*/  IMAD.U32 R6, RZ, RZ, UR4 ;  /* 0x00000004ff067e24 */ /* 0x000fe4000f8e00ff */
[----:B------:R-:W-:-:S02]  /*13c0*/  IMAD.U32 R7, RZ, RZ, UR5 ;  /* 0x00000005ff077e24 */ /* 0x000fc4000f8e00ff */
[----:B------:R-:W-:Y:S02]  /*13d0*/  IMAD.U32 R11, RZ, RZ, UR7 ;  /* 0x00000007ff0b7e24 */ /* 0x000fe4000f8e00ff */
[----:B------:R-:W-:Y:S02]  /*13e0*/  IMAD.MOV.U32 R8, RZ, RZ, 0x1e1 ;  /* 0x000001e1ff087424 */ /* 0x000fe400078e00ff */
[----:B------:R-:W-:Y:S02]  /*13f0*/  IMAD.MOV.U32 R12, RZ, RZ, 0x1 ;  /* 0x00000001ff0c7424 */ /* 0x000fe400078e00ff */
[----:B0-----:R-:W-:-:S07]  /*1400*/  IMAD.MOV.U32 R13, RZ, RZ, RZ ;  /* 0x000000ffff0d7224 */ /* 0x001fce00078e00ff */
[----:B------:R-:W-:-:S07]  /*1410*/  LEPC R20, `(.L_x_17) ;  /* 0x000000001014794e */ /* 0x000fce0000000000 */
[----:B-12--5:R-:W-:Y:S05]  /*1420*/  CALL.ABS.NOINC R14 ;  /* 0x000000000e007343 */ /* 0x026fea0003c00000 */
.L_x_17:
[----:B------:R-:W-:-:S13]  /*1430*/  ISETP.NE.AND P0, PT, R106, 0x3, PT ;  /* 0x000000036a00780c */ /* 0x000fda0003f05270 */
[----:B------:R-:W-:Y:S05]  /*1440*/  @!P0 BRA `(.L_x_18) ;  /* 0x0000000000048947 */ /* 0x000fea0003800000 */
[----:B------:R-:W-:Y:S01]  /*1450*/  BPT.TRAP 0x1 ;  /* 0x000000040000795c */ /* 0x000fe20000300000 */
.L_x_18:
[----:B------:R-:W3:Y:S01]  /*1460*/  S2UR UR5, SR_CgaCtaId ;  /* 0x00000000000579c3 */ /* 0x000ee20000008800 */
[----:B------:R-:W-:Y:S01]  /*1470*/  UMOV UR4, 0x400 ;  /* 0x0000040000047882 */ /* 0x000fe20000000000 */
[----:B------:R-:W-:Y:S02]  /*1480*/  IMAD.U32 R0, RZ, RZ, UR38 ;  /* 0x00000026ff007e24 */ /* 0x000fe4000f8e00ff */
[----:B------:R-:W-:-:S03]  /*1490*/  IMAD.U32 R3, RZ, RZ, UR39 ;  /* 0x00000027ff037e24 */ /* 0x000fc6000f8e00ff */
[----:B------:R-:W-:Y:S01]  /*14a0*/  SHF.L.U32 R0, R0, 0x1f, RZ ;  /* 0x0000001f00007819 */ /* 0x000fe200000006ff */
[----:B---3--:R-:W-:-:S06]  /*14b0*/  ULEA UR4, UR5, UR4, 0x18 ;  /* 0x0000000405047291 */ /* 0x008fcc000f8ec03f */
[----:B------:R-:W-:-:S04]  /*14c0*/  IMAD.U32 R6, RZ, RZ, UR4 ;  /* 0x00000004ff067e24 */ /* 0x000fc8000f8e00ff */
[----:B------:R-:W-:-:S04]  /*14d0*/  IMAD R3, R3, 0x8, R6 ;  /* 0x0000000803037824 */ /* 0x000fc800078e0206 */
[----:B------:R3:W4:Y:S01]  /*14e0*/  SYNCS.PHASECHK.TRANS64.TRYWAIT P1, [R3+URZ], R0 ;  /* 0x00000000030075a7 */ /* 0x000722000802017f */
[----:B------:R-:W-:Y:S05]  /*14f0*/  @!P0 BRA `(.L_x_19) ;  /* 0x0000000000048947 */ /* 0x000fea0003800000 */
[----:B------:R-:W-:Y:S01]  /*1500*/  BPT.TRAP 0x1 ;  /* 0x000000040000795c */ /* 0x000fe20000300000 */
.L_x_19:
[----:B----4-:R-:W-:Y:S05]  /*1510*/  @P1 BRA `(.L_x_20) ;  /* 0x0000000000081947 */ /* 0x010fea0003800000 */
[----:B------:R-:W4:Y:S02]  /*1520*/  SYNCS.PHASECHK.TRANS64.TRYWAIT P1, [R3+URZ], R0 ;  /* 0x00000000030075a7 */ /* 0x000f24000802017f */
[----:B----4-:R-:W-:Y:S05]  /*1530*/  @!P1 BRA `(.L_x_21) ;  /* 0x0000007400449947 */ /* 0x010fea0003800000 */
.L_x_20:
[----:B------:R-:W-:-:S04]  /*1540*/  UISETP.LT.AND UP0, UPT, UR40, 0x1, UPT ;  /* 0x000000012800788c */ /* 0x000fc8000bf01270 */
[----:B------:R-:W-:-:S06]  /*1550*/  USEL UR4, UR40, 0x1, UP0 ;  /* 0x0000000128047887 */ /* 0x000fcc0008000000 */
[----:B---34-:R-:W-:Y:S01]  /*1560*/  IMAD.U32 R0, RZ, RZ, UR4 ;  /* 0x00000004ff007e24 */ /* 0x018fe2000f8e00ff */
[----:B------:R-:W-:Y:S05]  /*1570*/  WARPSYNC.ALL ;  /* 0x0000000000007948 */ /* 0x000fea0003800000 */
[----:B------:R-:W-:-:S04]  /*1580*/  IADD3 R0, -R0, UR40, RZ ;  /* 0x0000002800007c10 */ /* 0x000fc8000fffe1ff */
[----:B------:R-:W-:Y:S02]  /*1590*/  ISETP.GE.AND P1, PT, R0, 0x1, PT ;  /* 0x000000010000780c */ /* 0x000fe40003f26270 */
[----:B------:R-:W-:Y:S01]  /*15a0*/  R2UR UR4, R6 ;  /* 0x00000000060472ca */ /* 0x000fe200000e0000 */
[----:B------:R-:W-:Y:S01]  /*15b0*/  WARPGROUP.ARRIVE ;  /* 0x00000000000079c5 */ /* 0x000fe20000000000 */
[----:B------:R-:W-:Y:S01]  /*15c0*/  UMOV UR9, 0x40000040 ;  /* 0x4000004000097882 */ /* 0x000fe20000000000 */
[----:B------:R-:W-:-:S10]  /*15d0*/  UMOV UR11, 0x40000040 ;  /* 0x40000040000b7882 */ /* 0x000fd40000000000 */
[----:B------:R-:W-:-:S04]  /*15e0*/  UIADD3 UR4, UR4, 0x28100, URZ ;  /* 0x0002810004047890 */ /* 0x000fc8000fffe03f */
[----:B------:R-:W-:-:S04]  /*15f0*/  USHF.R.U32.HI UR4, URZ, 0x4, UR4 ;  /* 0x000000043f047899 */ /* 0x000fc80008011604 */
[----:B------:R-:W-:Y:S02]  /*1600*/  ULOP3.LUT UR5, UR4, 0x3fff, URZ, 0xc0, !UPT ;  /* 0x00003fff04057892 */ /* 0x000fe4000f8ec03f */
[----:B------:R-:W-:Y:S02]  /*1610*/  ULOP3.LUT UR4, UR41, 0x10000, URZ, 0xfc, !UPT ;  /* 0x0001000029047892 */ /* 0x000fe4000f8efc3f */
[----:B------:R-:W-:Y:S02]  /*1620*/  ULOP3.LUT UR5, UR5, 0x10000, URZ, 0xfc, !UPT ;  /* 0x0001000005057892 */ /* 0x000fe4000f8efc3f */
[----:B------:R-:W-:Y:S02]  /*1630*/  ULEA UR7, UR39, UR4, 0xb ;  /* 0x0000000427077291 */ /* 0x000fe4000f8e583f */
[----:B------:R-:W-:Y:S02]  /*1640*/  ULEA UR6, UR39, UR5, 0x9 ;  /* 0x0000000527067291 */ /* 0x000fe4000f8e483f */
[----:B------:R-:W-:-:S03]  /*1650*/  UIADD3 UR12, UR7, 0x400, URZ ;  /* 0x00000400070c7890 */ /* 0x000fc6000fffe03f */
[----:B------:R-:W-:Y:S02]  /*1660*/  UMOV UR8, UR7 ;  /* 0x0000000700087c82 */ /* 0x000fe40008000000 */
[----:B------:R-:W-:Y:S02]  /*1670*/  UMOV UR10, UR6 ;  /* 0x00000006000a7c82 */ /* 0x000fe40008000000 */
[----:B------:R-:W-:Y:S01]  /*1680*/  HGMMA.64x64x8.F32.TF32 R56, gdesc[UR8], RZ, !UPT, gsb0 ;  /* 0x04e00000083879f0 */ /* 0x000fe2000c0028ff */
[----:B------:R-:W-:Y:S01]  /*1690*/  UMOV UR8, UR12 ;  /* 0x0000000c00087c82 */ /* 0x000fe20008000000 */
[----:B------:R-:W-:Y:S01]  /*16a0*/  UMOV UR9, 0x40000040 ;  /* 0x4000004000097882 */ /* 0x000fe20000000000 */
[----:B------:R-:W-:Y:S01]  /*16b0*/  UIADD3 UR12, UR7, 0x402, URZ ;  /* 0x00000402070c7890 */ /* 0x000fe2000fffe03f */
[----:B------:R-:W-:Y:S02]  /*16c0*/  WARPGROUP.DEPBAR.LE gsb0, 0x0 ;  /* 0x00008000000079c5 */ /* 0x000fe40000010000 */
[----:B------:R-:W-:-:S06]  /*16d0*/  WARPGROUP.ARRIVE ;  /* 0x00000000000079c5 */ /* 0x000fcc0000000000 */
[----:B------:R-:W-:Y:S01]  /*16e0*/  HGMMA.64x64x8.F32.TF32 R24, gdesc[UR8], RZ, !UPT, gsb0 ;  /* 0x04e00000081879f0 */ /* 0x000fe2000c0028ff */
[----:B------:R-:W-:Y:S02]  /*16f0*/  UIADD3 UR8, UR7, 0x2, URZ ;  /* 0x0000000207087890 */ /* 0x000fe4000fffe03f */
[----:B------:R-:W-:Y:S01]  /*1700*/  UIADD3 UR10, UR6, 0x2, URZ ;  /* 0x00000002060a7890 */ /* 0x000fe2000fffe03f */
[----:B------:R-:W-:Y:S01]  /*1710*/  UMOV UR9, 0x40000040 ;  /* 0x4000004000097882 */ /* 0x000fe20000000000 */
[----:B------:R-:W-:Y:S01]  /*1720*/  UMOV UR11, 0x40000040 ;  /* 0x40000040000b7882 */ /* 0x000fe20000000000 */
[----:B------:R-:W-:Y:S02]  /*1730*/  WARPGROUP.DEPBAR.LE gsb0, 0x0 ;  /* 0x00008000000079c5 */ /* 0x000fe40000010000 */
[----:B------:R-:W-:-:S06]  /*1740*/  WARPGROUP.ARRIVE ;  /* 0x00000000000079c5 */ /* 0x000fcc0000000000 */
[----:B------:R-:W-:Y:S01]  /*1750*/  HGMMA.64x64x8.F32.TF32 R56, gdesc[UR8], R56, gsb0 ;  /* 0x04e00000083879f0 */ /* 0x000fe20008002838 */
[----:B------:R-:W-:Y:S01]  /*1760*/  UMOV UR8, UR12 ;  /* 0x0000000c00087c82 */ /* 0x000fe20008000000 */
[----:B------:R-:W-:Y:S01]  /*1770*/  UMOV UR9, 0x40000040 ;  /* 0x4000004000097882 */ /* 0x000fe20000000000 */
[----:B------:R-:W-:Y:S01]  /*1780*/  UIADD3 UR12, UR7, 0x404, URZ ;  /* 0x00000404070c7890 */ /* 0x000fe2000fffe03f */
[----:B------:R-:W-:Y:S02]  /*1790*/  WARPGROUP.DEPBAR.LE gsb0, 0x0 ;  /* 0x00008000000079c5 */ /* 0x000fe40000010000 */
[----:B------:R-:W-:-:S06]  /*17a0*/  WARPGROUP.ARRIVE ;  /* 0x00000000000079c5 */ /* 0x000fcc0000000000 */
[----:B------:R-:W-:Y:S01]  /*17b0*/  HGMMA.64x64x8.F32.TF32 R24, gdesc[UR8], R24, gsb0 ;  /* 0x04e00000081879f0 */ /* 0x000fe20008002818 */
        /* <DEDUP_REMOVED lines=9> */
[----:B------:R-:W-:Y:S02]  /*1850*/  WARPGROUP.DEPBAR.LE gsb0, 0x0 ;  /* 0x00008000000079c5 */ /* 0x000fe40000010000 */
[----:B------:R-:W-:-:S06]  /*1860*/  WARPGROUP.ARRIVE ;  /* 0x00000000000079c5 */ /* 0x000fcc0000000000 */
[----:B------:R-:W-:Y:S01]  /*1870*/  HGMMA.64x64x8.F32.TF32 R24, gdesc[UR8], R24, gsb0 ;  /* 0x04e00000081879f0 */ /* 0x000fe20008002818 */
[----:B------:R-:W-:Y:S02]  /*1880*/  UIADD3 UR8, UR7, 0x6, URZ ;  /* 0x0000000607087890 */ /* 0x000fe4000fffe03f */
[----:B------:R-:W-:Y:S01]  /*1890*/  UIADD3 UR10, UR6, 0x6, URZ ;  /* 0x00000006060a7890 */ /* 0x000fe2000fffe03f */
[----:B------:R-:W-:Y:S01]  /*18a0*/  UMOV UR9, 0x40000040 ;  /* 0x4000004000097882 */ /* 0x000fe20000000000 */
[----:B------:R-:W-:Y:S01]  /*18b0*/  UMOV UR11, 0x40000040 ;  /* 0x40000040000b7882 */ /* 0x000fe20000000000 */
[----:B------:R-:W-:Y:S01]  /*18c0*/  UIADD3 UR7, UR7, 0x406, URZ ;  /* 0x0000040607077890 */ /* 0x000fe2000fffe03f */
[----:B------:R-:W-:Y:S02]  /*18d0*/  WARPGROUP.DEPBAR.LE gsb0, 0x0 ;  /* 0x00008000000079c5 */ /* 0x000fe40000010000 */
[----:B------:R-:W-:-:S06]  /*18e0*/  WARPGROUP.ARRIVE ;  /* 0x00000000000079c5 */ /* 0x000fcc0000000000 */
[----:B------:R-:W-:Y:S01]  /*18f0*/  HGMMA.64x64x8.F32.TF32 R56, gdesc[UR8], R56, gsb0 ;  /* 0x04e00000083879f0 */ /* 0x000fe20008002838 */
[----:B------:R-:W-:Y:S01]  /*1900*/  UMOV UR8, UR7 ;  /* 0x0000000700087c82 */ /* 0x000fe20008000000 */
[----:B------:R-:W-:Y:S01]  /*1910*/  UMOV UR9, 0x40000040 ;  /* 0x4000004000097882 */ /* 0x000fe20000000000 */
[----:B------:R-:W-:Y:S02]  /*1920*/  WARPGROUP.DEPBAR.LE gsb0, 0x0 ;  /* 0x00008000000079c5 */ /* 0x000fe40000010000 */
[----:B------:R-:W-:-:S06]  /*1930*/  WARPGROUP.ARRIVE ;  /* 0x00000000000079c5 */ /* 0x000fcc0000000000 */
[----:B------:R-:W-:Y:S03]  /*1940*/  HGMMA.64x64x8.F32.TF32 R24, gdesc[UR8], R24, gsb0 ;  /* 0x04e00000081879f0 */ /* 0x000fe60008002818 */
[----:B------:R-:W-:Y:S02]  /*1950*/  WARPGROUP.DEPBAR.LE gsb0, 0x0 ;  /* 0x00008000000079c5 */ /* 0x000fe40000010000 */
[----:B------:R-:W-:Y:S05]  /*1960*/  @!P1 BRA `(.L_x_22) ;  /* 0x0000000400849947 */ /* 0x000fea0003800000 */
[----:B------:R-:W-:Y:S02]  /*1970*/  UIADD3 UR6, UR39, 0x1, URZ ;  /* 0x0000000127067890 */ /* 0x000fe4000fffe03f */
[----:B------:R-:W-:Y:S02]  /*1980*/  IMAD.U32 R3, RZ, RZ, UR39 ;  /* 0x00000027ff037e24 */ /* 0x000fe4000f8e00ff */
[----:B------:R-:W-:-:S04]  /*1990*/  UISETP.NE.AND UP0, UPT, UR6, 0x5, UPT ;  /* 0x000000050600788c */ /* 0x000fc8000bf05270 */
[----:B------:R-:W-:Y:S02]  /*19a0*/  USEL UR7, URZ, 0x1, UP0 ;  /* 0x000000013f077887 */ /* 0x000fe40008000000 */
[----:B------:R-:W-:Y:S02]  /*19b0*/  USEL UR6, UR6, URZ, UP0 ;  /* 0x0000003f06067287 */ /* 0x000fe40008000000 */
[----:B------:R-:W-:-:S06]  /*19c0*/  ULOP3.LUT UR7, UR38, UR7, URZ, 0x3c, !UPT ;  /* 0x0000000726077292 */ /* 0x000fcc000f8e3c3f */
[----:B------:R-:W-:-:S07]  /*19d0*/  IMAD.U32 R7, RZ, RZ, UR7 ;  /* 0x00000007ff077e24 */ /* 0x000fce000f8e00ff */
.L_x_29:
[----:B------:R-:W-:Y:S05]  /*19e0*/  @!P0 BRA `(.L_x_23) ;  /* 0x0000000000048947 */ /* 0x000fea0003800000 */
[----:B------:R-:W-:Y:S01]  /*19f0*/  BPT.TRAP 0x1 ;  /* 0x000000040000795c */ /* 0x000fe20000300000 */
.L_x_23:
[----:B------:R-:W3:Y:S01]  /*1a00*/  S2UR UR8, SR_CgaCtaId ;  /* 0x00000000000879c3 */ /* 0x000ee20000008800 */
[----:B------:R-:W-:Y:S01]  /*1a10*/  UMOV UR7, 0x400 ;  /* 0x0000040000077882 */ /* 0x000fe20000000000 */
[----:B01----:R-:W-:Y:S01]  /*1a20*/  IMAD.U32 R5, RZ, RZ, UR6 ;  /* 0x00000006ff057e24 */ /* 0x003fe2000f8e00ff */
[----:B------:R-:W-:Y:S01]  /*1a30*/  SHF.L.U32 R4, R7, 0x1f, RZ ;  /* 0x0000001f07047819 */ /* 0x000fe200000006ff */
[----:B---3--:R-:W-:-:S06]  /*1a40*/  ULEA UR7, UR8, UR7, 0x18 ;  /* 0x0000000708077291 */ /* 0x008fcc000f8ec03f */
[----:B------:R-:W-:-:S04]  /*1a50*/  IMAD.U32 R6, RZ, RZ, UR7 ;  /* 0x00000007ff067e24 */ /* 0x000fc8000f8e00ff */
[----:B------:R-:W-:-:S04]  /*1a60*/  IMAD R5, R5, 0x8, R6 ;  /* 0x0000000805057824 */ /* 0x000fc800078e0206 */
[----:B------:R0:W1:Y:S01]  /*1a70*/  SYNCS.PHASECHK.TRANS64.TRYWAIT P1, [R5+URZ], R4 ;  /* 0x00000004050075a7 */ /* 0x000062000802017f */
[----:B------:R-:W-:Y:S05]  /*1a80*/  @!P0 BRA `(.L_x_24) ;  /* 0x0000000000048947 */ /* 0x000fea0003800000 */
[----:B------:R-:W-:Y:S01]  /*1a90*/  BPT.TRAP 0x1 ;  /* 0x000000040000795c */ /* 0x000fe20000300000 */
.L_x_24:
[----:B-1----:R-:W-:Y:S05]  /*1aa0*/  @P1 BRA `(.L_x_25) ;  /* 0x0000000000081947 */ /* 0x002fea0003800000 */
[----:B------:R-:W1:Y:S02]  /*1ab0*/  SYNCS.PHASECHK.TRANS64.TRYWAIT P1, [R5+URZ], R4 ;  /* 0x00000004050075a7 */ /* 0x000e64000802017f */
[----:B-1----:R-:W-:Y:S05]  /*1ac0*/  @!P1 BRA `(.L_x_26) ;  /* 0x0000006c00f49947 */ /* 0x002fea0003800000 */
.L_x_25:
[----:B------:R-:W-:Y:S01]  /*1ad0*/  ULEA UR7, UR6, UR5, 0x9 ;  /* 0x0000000506077291 */ /* 0x000fe2000f8e483f */
[----:B------:R-:W-:Y:S01]  /*1ae0*/  WARPGROUP.ARRIVE ;  /* 0x00000000000079c5 */ /* 0x000fe20000000000 */
[----:B------:R-:W-:Y:S01]  /*1af0*/  ULEA UR12, UR6, UR4, 0xb ;  /* 0x00000004060c7291 */ /* 0x000fe2000f8e583f */
[----:B------:R-:W-:Y:S01]  /*1b00*/  UMOV UR11, 0x40000040 ;  /* 0x40000040000b7882 */ /* 0x000fe20000000000 */
[----:B------:R-:W-:Y:S02]  /*1b10*/  UMOV UR9, 0x40000040 ;  /* 0x4000004000097882 */ /* 0x000fe40000000000 */
[----:B------:R-:W-:Y:S01]  /*1b20*/  UIADD3 UR13, UR12, 0x400, URZ ;  /* 0x000004000c0d7890 */ /* 0x000fe2000fffe03f */
[----:B------:R-:W-:Y:S02]  /*1b30*/  UMOV UR10, UR7 ;  /* 0x00000007000a7c82 */ /* 0x000fe40008000000 */
[----:B------:R-:W-:Y:S02]  /*1b40*/  UMOV UR8, UR12 ;  /* 0x0000000c00087c82 */ /* 0x000fe40008000000 */
[----:B------:R-:W-:Y:S01]  /*1b50*/  HGMMA.64x64x8.F32.TF32 R56, gdesc[UR8], R56, gsb0 ;  /* 0x04e00000083879f0 */ /* 0x000fe20008002838 */
[----:B------:R-:W-:Y:S01]  /*1b60*/  UMOV UR9, 0x40000040 ;  /* 0x4000004000097882 */ /* 0x000fe20000000000 */
[----:B------:R-:W-:Y:S01]  /*1b70*/  UMOV UR8, UR13 ;  /* 0x0000000d00087c82 */ /* 0x000fe20008000000 */
[----:B------:R-:W-:Y:S01]  /*1b80*/  UIADD3 UR13, UR12, 0x402, URZ ;  /* 0x000004020c0d7890 */ /* 0x000fe2000fffe03f */
[----:B------:R-:W-:-:S02]  /*1b90*/  WARPGROUP.DEPBAR.LE gsb0, 0x0 ;  /* 0x00008000000079c5 */ /* 0x000fc40000010000 */
        /* <DEDUP_REMOVED lines=42> */
[----:B------:R-:W-:Y:S01]  /*1e40*/  BPT.TRAP 0x1 ;  /* 0x000000040000795c */ /* 0x000fe20000300000 */
.L_x_27:
[----:B------:R-:W-:-:S13]  /*1e50*/  ISETP.NE.AND P1, PT, R23, RZ, PT ;  /* 0x000000ff1700720c */ /* 0x000fda0003f25270 */
[----:B01----:R-:W-:-:S04]  /*1e60*/  @P1 IMAD R4, R3, 0x8, R6 ;  /* 0x0000000803041824 */ /* 0x003fc800078e0206 */
[----:B------:R-:W-:-:S05]  /*1e70*/  @P1 VIADD R5, R4, 0x28 ;  /* 0x0000002804051836 */ /* 0x000fca0000000000 */
[----:B------:R-:W-:-:S04]  /*1e80*/  @P1 PRMT R5, R22, 0x654, R5 ;  /* 0x0000065416051816 */ /* 0x000fc80000000005 */
[----:B------:R0:W-:Y:S01]  /*1e90*/  @P1 SYNCS.ARRIVE.TRANS64.RED.A1T0 RZ, [R5+URZ], RZ ;  /* 0x000000ff05ff19a7 */ /* 0x0001e2000810043f */
[----:B------:R-:W-:-:S13]  /*1ea0*/  ISETP.GT.U32.AND P1, PT, R19, 0x1, PT ;  /* 0x000000011300780c */ /* 0x000fda0003f24070 */
[----:B0-----:R-:W-:Y:S05]  /*1eb0*/  @P1 BRA `(.L_x_28) ;  /* 0x0000000000041947 */ /* 0x001fea0003800000 */
[----:B------:R-:W-:Y:S01]  /*1ec0*/  BPT.TRAP 0x1 ;  /* 0x000000040000795c */ /* 0x000fe20000300000 */
.L_x_28:
[----:B------:R-:W-:Y:S01]  /*1ed0*/  UIADD3 UR6, UR6, 0x1, URZ ;  /* 0x0000000106067890 */ /* 0x000fe2000fffe03f */
[C---:B------:R-:W-:Y:S01]  /*1ee0*/  ISETP.GT.AND P2, PT, R0.reuse, 0x1, PT ;  /* 0x000000010000780c */ /* 0x040fe20003f44270 */
[----:B------:R-:W-:Y:S02]  /*1ef0*/  VIADD R3, R3, 0x1 ;  /* 0x0000000103037836 */ /* 0x000fe40000000000 */
[----:B------:R-:W-:Y:S01]  /*1f00*/  UISETP.NE.AND UP0, UPT, UR6, 0x5, UPT ;  /* 0x000000050600788c */ /* 0x000fe2000bf05270 */
[----:B------:R-:W-:Y:S02]  /*1f10*/  VIADD R0, R0, 0xffffffff ;  /* 0xffffffff00007836 */ /* 0x000fe40000000000 */
[C---:B------:R-:W-:Y:S01]  /*1f20*/  ISETP.NE.AND P1, PT, R3.reuse, 0x5, PT ;  /* 0x000000050300780c */ /* 0x040fe20003f25270 */
[----:B------:R-:W-:Y:S02]  /*1f30*/  USEL UR7, URZ, 0x1, UP0 ;  /* 0x000000013f077887 */ /* 0x000fe40008000000 */
[----:B------:R-:W-:Y:S01]  /*1f40*/  USEL UR6, UR6, URZ, UP0 ;  /* 0x0000003f06067287 */ /* 0x000fe20008000000 */
[----:B------:R-:W-:-:S03]  /*1f50*/  SEL R3, R3, RZ, P1 ;  /* 0x000000ff03037207 */ /* 0x000fc60000800000 */
[----:B------:R-:W-:Y:S01]  /*1f60*/  LOP3.LUT R7, R7, UR7, RZ, 0x3c, !PT ;  /* 0x0000000707077c12 */ /* 0x000fe2000f8e3cff */
[----:B------:R-:W-:Y:S07]  /*1f70*/  @P2 BRA `(.L_x_29) ;  /* 0xfffffff800982947 */ /* 0x000fee000383ffff */
.L_x_22:
[----:B------:R-:W3:Y:S02]  /*1f80*/  LDC R0, c[0x0][0x28c] ;  /* 0x0000a300ff007b82 */ /* 0x000ee40000000800 */
[----:B---3--:R-:W-:-:S13]  /*1f90*/  ISETP.GE.AND P1, PT, R0, 0x1, PT ;  /* 0x000000010000780c */ /* 0x008fda0003f26270 */
[----:B------:R-:W-:Y:S05]  /*1fa0*/  @!P1 BRA `(.L_x_30) ;  /* 0x0000000000509947 */ /* 0x000fea0003800000 */
[----:B------:R-:W-:Y:S05]  /*1fb0*/  @!P0 BRA `(.L_x_31) ;  /* 0x0000000000048947 */ /* 0x000fea0003800000 */
[----:B------:R-:W-:Y:S01]  /*1fc0*/  BPT.TRAP 0x1 ;  /* 0x000000040000795c */ /* 0x000fe20000300000 */
.L_x_31:
[----:B------:R-:W-:Y:S01]  /*1fd0*/  ISETP.NE.AND P0, PT, R23, RZ, PT ;  /* 0x000000ff1700720c */ /* 0x000fe20003f05270 */
[----:B------:R-:W-:Y:S01]  /*1fe0*/  BSSY B0, `(.L_x_32) ;  /* 0x000000e000007945 */ /* 0x000fe20003800000 */
[----:B------:R-:W-:-:S11]  /*1ff0*/  ISETP.GT.U32.AND P1, PT, R19, 0x1, PT ;  /* 0x000000011300780c */ /* 0x000fd60003f24070 */
[----:B------:R-:W-:Y:S05]  /*2000*/  @!P0 BRA `(.L_x_33) ;  /* 0x00000000002c8947 */ /* 0x000fea0003800000 */
[----:B------:R-:W-:-:S04]  /*2010*/  UISETP.LT.AND UP0, UPT, UR40, 0x1, UPT ;  /* 0x000000012800788c */ /* 0x000fc8000bf01270 */
[----:B------:R-:W-:-:S04]  /*2020*/  USEL UR6, UR40, 0x1, UP0 ;  /* 0x0000000128067887 */ /* 0x000fc80008000000 */
[----:B------:R-:W-:-:S04]  /*2030*/  UIADD3 UR6, UR39, UR40, -UR6 ;  /* 0x0000002827067290 */ /* 0x000fc8000fffe806 */
[----:B------:R-:W-:-:S04]  /*2040*/  UIMAD.WIDE.U32 UR4, UR6, -0x33333333, URZ ;  /* 0xcccccccd060478a5 */ /* 0x000fc8000f8e003f */
[----:B------:R-:W-:-:S04]  /*2050*/  USHF.R.U32.HI UR4, URZ, 0x2, UR5 ;  /* 0x000000023f047899 */ /* 0x000fc80008011605 */
[----:B------:R-:W-:-:S06]  /*2060*/  UIMAD UR6, UR4, -0x5, UR6 ;  /* 0xfffffffb040678a4 */ /* 0x000fcc000f8e0206 */
[----:B------:R-:W-:-:S04]  /*2070*/  IMAD.U32 R3, RZ, RZ, UR6 ;  /* 0x00000006ff037e24 */ /* 0x000fc8000f8e00ff */
[----:B------:R-:W-:-:S04]  /*2080*/  IMAD R0, R3, 0x8, R6 ;  /* 0x0000000803007824 */ /* 0x000fc800078e0206 */
[----:B------:R-:W-:-:S05]  /*2090*/  VIADD R3, R0, 0x28 ;  /* 0x0000002800037836 */ /* 0x000fca0000000000 */
[----:B------:R-:W-:-:S04]  /*20a0*/  PRMT R3, R22, 0x654, R3 ;  /* 0x0000065416037816 */ /* 0x000fc80000000003 */
[----:B------:R3:W-:Y:S03]  /*20b0*/  SYNCS.ARRIVE.TRANS64.RED.A1T0 RZ, [R3+URZ], RZ ;  /* 0x000000ff03ff79a7 */ /* 0x0007e6000810043f */
.L_x_33:
[----:B------:R-:W-:Y:S05]  /*20c0*/  BSYNC B0 ;  /* 0x0000000000007941 */ /* 0x000fea0003800000 */
.L_x_32:
[----:B------:R-:W-:Y:S05]  /*20d0*/  @P1 BRA `(.L_x_30) ;  /* 0x0000000000041947 */ /* 0x000fea0003800000 */
[----:B------:R-:W-:Y:S01]  /*20e0*/  BPT.TRAP 0x1 ;  /* 0x000000040000795c */ /* 0x000fe20000300000 */
.L_x_30:
[----:B------:R-:W4:Y:S01]  /*20f0*/  LDC R6, c[0x0][0x288] ;  /* 0x0000a200ff067b82 */ /* 0x000f220000000800 */
[--C-:B------:R-:W-:Y:S01]  /*2100*/  SHF.R.U32.HI R0, RZ, 0x2, R18.reuse ;  /* 0x00000002ff007819 */ /* 0x100fe20000011612 */
[----:B------:R-:W-:Y:S01]  /*2110*/  IMAD.SHL.U32 R11, R92, 0x40, RZ ;  /* 0x000000405c0b7824 */ /* 0x000fe200078e00ff */
[----:B01----:R-:W-:Y:S01]  /*2120*/  SHF.R.U32.HI R5, RZ, 0x7, R18 ;  /* 0x00000007ff057819 */ /* 0x003fe20000011612 */
[----:B------:R-:W-:Y:S01]  /*2130*/  UIADD3 UR39, UR40, UR39, URZ ;  /* 0x0000002728277290 */ /* 0x000fe2000fffe03f */
[----:B---3--:R-:W-:Y:S01]  /*2140*/  LOP3.LUT R3, R0, 0x7, RZ, 0xc0, !PT ;  /* 0x0000000700037812 */ /* 0x008fe200078ec0ff */
[----:B------:R-:W-:Y:S01]  /*2150*/  ULDC UR7, c[0x0][0x284] ;  /* 0x0000a10000077ab9 */ /* 0x000fe20000000800 */
[----:B------:R-:W-:Y:S01]  /*2160*/  LOP3.LUT R0, R5, 0x1, RZ, 0xc0, !PT ;  /* 0x0000000105007812 */ /* 0x000fe200078ec0ff */
[----:B------:R-:W-:Y:S01]  /*2170*/  UISETP.GT.U32.AND UP0, UPT, UR39, 0x4, UPT ;  /* 0x000000042700788c */ /* 0x000fe2000bf04070 */
[C---:B------:R-:W-:Y:S01]  /*2180*/  LOP3.LUT R4, R18.reuse, 0x60, RZ, 0xc0, !PT ;  /* 0x0000006012047812 */ /* 0x040fe200078ec0ff */
[----:B------:R-:W-:Y:S01]  /*2190*/  UISETP.GE.U32.AND UP1, UPT, UR40, 0x5, UPT ;  /* 0x000000052800788c */ /* 0x000fe2000bf26070 */
[----:B------:R-:W-:Y:S01]  /*21a0*/  LOP3.LUT R5, R18, 0x3, RZ, 0xc0, !PT ;  /* 0x0000000312057812 */ /* 0x000fe200078ec0ff */
[----:B------:R-:W-:Y:S01]  /*21b0*/  IMAD.SHL.U32 R8, R0, 0x40, RZ ;  /* 0x0000004000087824 */ /* 0x000fe200078e00ff */
[----:B------:R-:W-:Y:S01]  /*21c0*/  SHF.R.U32.HI R4, RZ, 0x1, R4 ;  /* 0x00000001ff047819 */ /* 0x000fe20000011604 */
[----:B------:R-:W-:Y:S01]  /*21d0*/  UISETP.LT.U32.AND UP0, UPT, UR40, 0x5, UP0 ;  /* 0x000000052800788c */ /* 0x000fe20008701070 */
[----:B------:R-:W-:Y:S01]  /*21e0*/  SHF.R.S32.HI R15, RZ, 0x1f, R89 ;  /* 0x0000001fff0f7819 */ /* 0x000fe20000011459 */
[----:B------:R-:W-:Y:S01]  /*21f0*/  ULDC.64 UR8, c[0x0][0x5d0] ;  /* 0x0001740000087ab9 */ /* 0x000fe20000000a00 */
[--C-:B------:R-:W-:Y:S01]  /*2200*/  IADD3 R7, RZ, -R4, -R3.reuse ;  /* 0x80000004ff077210 */ /* 0x100fe20007ffe803 */
[----:B------:R-:W-:Y:S01]  /*2210*/  UIMAD.WIDE.U32 UR4, UR39, -0x33333333, URZ ;  /* 0xcccccccd270478a5 */ /* 0x000fe2000f8e003f */
[----:B------:R-:W-:Y:S01]  /*2220*/  LOP3.LUT R3, R8, 0x40, R3, 0xe2, !PT ;  /* 0x0000004008037812 */ /* 0x000fe200078ee203 */
[----:B------:R-:W-:Y:S01]  /*2230*/  IMAD.SHL.U32 R8, R18, 0x2, RZ ;  /* 0x0000000212087824 */ /* 0x000fe200078e00ff */
[----:B------:R-:W-:Y:S01]  /*2240*/  USEL UR6, URZ, 0x1, !UP0 ;  /* 0x000000013f067887 */ /* 0x000fe2000c000000 */
[----:B------:R-:W-:Y:S01]  /*2250*/  IMAD R0, R0, -0x40, R7 ;  /* 0xffffffc000007824 */ /* 0x000fe200078e0207 */
[----:B------:R-:W-:Y:S01]  /*2260*/  USHF.R.U32.HI UR4, URZ, 0x2, UR5 ;  /* 0x000000023f047899 */ /* 0x000fe20008011605 */
[----:B----4-:R-:W-:Y:S01]  /*2270*/  IMAD R10, R5, -0x2, R6 ;  /* 0xfffffffe050a7824 */ /* 0x010fe200078e0206 */
[C---:B------:R-:W-:Y:S01]  /*2280*/  ISETP.GE.AND P0, PT, R11.reuse, R6, PT ;  /* 0x000000060b00720c */ /* 0x040fe20003f06270 */
[C---:B------:R-:W-:Y:S01]  /*2290*/  IMAD.SHL.U32 R5, R102.reuse, 0x100, RZ ;  /* 0x0000010066057824 */ /* 0x040fe200078e00ff */
[----:B------:R-:W-:Y:S01]  /*22a0*/  LOP3.LUT R8, R11, 0x6, R8, 0xf8, !PT ;  /* 0x000000060b087812 */ /* 0x000fe200078ef808 */
[----:B------:R-:W-:Y:S01]  /*22b0*/  IMAD R6, R15, UR8, RZ ;  /* 0x000000080f067c24 */ /* 0x000fe2000f8e02ff */
[----:B------:R-:W-:Y:S01]  /*22c0*/  ULOP3.LUT UR38, UR38, UR6, URZ, 0x3c, !UPT ;  /* 0x0000000626267292 */ /* 0x000fe2000f8e3c3f */
[----:B------:R-:W-:Y:S01]  /*22d0*/  IMAD.WIDE R102, R102, 0x100, RZ ;  /* 0x0000010066667825 */ /* 0x000fe200078e02ff */
[----:B------:R-:W-:Y:S01]  /*22e0*/  ISETP.GE.OR P0, PT, R5, UR7, P0 ;  /* 0x0000000705007c0c */ /* 0x000fe20008706670 */
[----:B------:R-:W-:Y:S01]  /*22f0*/  UIMAD UR39, UR4, -0x5, UR39 ;  /* 0xfffffffb042778a4 */ /* 0x000fe2000f8e0227 */
[----:B------:R-:W-:Y:S01]  /*2300*/  SHF.R.S32.HI R9, RZ, 0x1f, R8 ;  /* 0x0000001fff097819 */ /* 0x000fe20000011408 */
[----:B------:R-:W-:Y:S01]  /*2310*/  IMAD R13, R89, UR9, R6 ;  /* 0x00000009590d7c24 */ /* 0x000fe2000f8e0206 */
[----:B------:R-:W-:Y:S01]  /*2320*/  LOP3.LUT R113, R102, R3, R4, 0xfe, !PT ;  /* 0x0000000366717212 */ /* 0x000fe200078efe04 */
[----:B------:R-:W-:Y:S01]  /*2330*/  @UP1 ULOP3.LUT UR38, UR38, 0x1, UR4, 0x78, !UPT ;  /* 0x0000000126261892 */ /* 0x000fe2000f8e7804 */
[----:B------:R-:W-:Y:S01]  /*2340*/  IADD3 R3, -R5, UR7, R0 ;  /* 0x0000000705037c10 */ /* 0x000fe2000fffe100 */
[----:B------:R-:W-:-:S04]  /*2350*/  IMAD.WIDE.U32 R6, R89, UR8, R8 ;  /* 0x0000000859067c25 */ /* 0x000fc8000f8e0008 */
[----:B------:R-:W-:Y:S02]  /*2360*/  IMAD.IADD R7, R7, 0x1, R13 ;  /* 0x0000000107077824 */ /* 0x000fe400078e020d */
[----:B------:R-:W-:Y:S02]  /*2370*/  IMAD.IADD R4, R10, 0x1, -R11 ;  /* 0x000000010a047824 */ /* 0x000fe400078e0a0b */
[----:B------:R-:W-:Y:S01]  /*2380*/  IMAD.MOV.U32 R0, RZ, RZ, -0x1 ;  /* 0xffffffffff007424 */ /* 0x000fe200078e00ff */
[----:B------:R-:W-:Y:S06]  /*2390*/  @P0 BRA `(.L_x_34) ;  /* 0x0000004800380947 */ /* 0x000fec0003800000 */
[----:B------:R-:W0:Y:S01]  /*23a0*/  LDC.64 R10, c[0x0][0x5c8] ;  /* 0x00017200ff0a7b82 */ /* 0x000e220000000a00 */
[----:B-----5:R-:W-:Y:S01]  /*23b0*/  FSETP.NEU.AND P1, PT, R90, RZ, PT ;  /* 0x000000ff5a00720b */ /* 0x020fe20003f2d000 */
[----:B------:R-:W-:Y:S01]  /*23c0*/  BSSY B0, `(.L_x_34) ;  /* 0x000048b000007945 */ /* 0x000fe20003800000 */
[----:B------:R-:W-:-:S04]  /*23d0*/  ISETP.GT.AND P6, PT, R4, RZ, PT ;  /* 0x000000ff0400720c */ /* 0x000fc80003fc4270 */
[----:B------:R-:W-:Y:S01]  /*23e0*/  ISETP.GT.AND P0, PT, R3, RZ, P6 ;  /* 0x000000ff0300720c */ /* 0x000fe20003704270 */
[-C--:B0-----:R-:W-:Y:S02]  /*23f0*/  IMAD R12, R103, R10.reuse, RZ ;  /* 0x0000000a670c7224 */ /* 0x081fe400078e02ff */
[----:B------:R-:W-:-:S04]  /*2400*/  IMAD.WIDE.U32 R104, R113, R10, R6 ;  /* 0x0000000a71687225 */ /* 0x000fc800078e0006 */
[----:B------:R-:W-:-:S04]  /*2410*/  IMAD R5, R113, R11, R12 ;  /* 0x0000000b71057224 */ /* 0x000fc800078e020c */
[----:B------:R-:W-:Y:S01]  /*2420*/  IMAD.IADD R107, R105, 0x1, R5 ;  /* 0x00000001696b7824 */ /* 0x000fe200078e0205 */
[----:B------:R-:W-:Y:S06]  /*2430*/  @!P1 BRA `(.L_x_35) ;  /* 0x0000003000989947 */ /* 0x000fec0003800000 */
[----:B------:R-:W0:Y:S01]  /*2440*/  LDC.64 R94, c[0x0][0x5b8] ;  /* 0x00016e00ff5e7b82 */ /* 0x000e220000000a00 */
[----:B------:R-:W-:-:S07]  /*2450*/  ULDC.64 UR4, c[0x0][0x5c0] ;  /* 0x0001700000047ab9 */ /* 0x000fce0000000a00 */
[----:B------:R-:W1:Y:S08]  /*2460*/  LDC.64 R100, c[0x0][0x5b0] ;  /* 0x00016c00ff647b82 */ /* 0x000e700000000a00 */
[----:B------:R-:W3:Y:S01]  /*2470*/  LDC.64 R92, c[0x0][0x5a8] ;  /* 0x00016a00ff5c7b82 */ /* 0x000ee20000000a00 */
[-C--:B0-----:R-:W-:Y:S02]  /*2480*/  IMAD R6, R15, R94.reuse, RZ ;  /* 0x0000005e0f067224 */ /* 0x081fe400078e02ff */
[----:B------:R-:W-:-:S04]  /*2490*/  IMAD.WIDE.U32 R98, R89, R94, R8 ;  /* 0x0000005e59627225 */ /* 0x000fc800078e0008 */
[----:B------:R-:W-:Y:S02]  /*24a0*/  IMAD R111, R89, R95, R6 ;  /* 0x0000005f596f7224 */ /* 0x000fe400078e0206 */
[-C--:B-1----:R-:W-:Y:S02]  /*24b0*/  IMAD R6, R103, R100.reuse, RZ ;  /* 0x0000006467067224 */ /* 0x082fe400078e02ff */
[----:B------:R-:W-:Y:S02]  /*24c0*/  IMAD.IADD R97, R99, 0x1, R111 ;  /* 0x0000000163617824 */ /* 0x000fe400078e026f */
[----:B------:R-:W-:Y:S02]  /*24d0*/  IMAD.MOV.U32 R96, RZ, RZ, R98 ;  /* 0x000000ffff607224 */ /* 0x000fe400078e0062 */
[C---:B------:R-:W-:Y:S02]  /*24e0*/  IMAD R95, R113.reuse, R101, R6 ;  /* 0x00000065715f7224 */ /* 0x040fe400078e0206 */
[----:B------:R-:W-:-:S04]  /*24f0*/  IMAD.WIDE.U32 R6, R113, R100, R96 ;  /* 0x0000006471067225 */ /* 0x000fc800078e0060 */
[----:B------:R-:W-:Y:S01]  /*2500*/  IMAD.IADD R5, R7, 0x1, R95 ;  /* 0x0000000107057824 */ /* 0x000fe200078e025f */
[----:B---3--:R-:W-:-:S04]  /*2510*/  LEA R14, P1, R6, R92, 0x2 ;  /* 0x0000005c060e7211 */ /* 0x008fc800078210ff */
[----:B------:R-:W-:-:S05]  /*2520*/  LEA.HI.X R15, R6, R93, R5, 0x2, P1 ;  /* 0x0000005d060f7211 */ /* 0x000fca00008f1405 */
[----:B------:R-:W3:Y:S01]  /*2530*/  @P0 LDG.E.LTC128B R5, desc[UR36][R14.64] ;  /* 0x000000240e050981 */ /* 0x000ee2000c1e1920 */
[----:B------:R-:W-:Y:S01]  /*2540*/  LEA R12, P1, R104, UR4, 0x2 ;  /* 0x00000004680c7c11 */ /* 0x000fe2000f8210ff */
[----:B------:R-:W-:Y:S01]  /*2550*/  IMAD.WIDE.U32 R6, R113, R100, R8 ;  /* 0x0000006471067225 */ /* 0x000fe200078e0008 */
[----:B------:R-:W-:Y:S01]  /*2560*/  ISETP.GT.AND P4, PT, R4, 0x1, PT ;  /* 0x000000010400780c */ /* 0x000fe20003f84270 */
[----:B------:R-:W-:Y:S01]  /*2570*/  BSSY B1, `(.L_x_36) ;  /* 0x0000013000017945 */ /* 0x000fe20003800000 */
[----:B------:R-:W-:Y:S01]  /*2580*/  SHF.L.U64.HI R105, R100, 0x3, R101 ;  /* 0x0000000364697819 */ /* 0x000fe20000010265 */
[----:B------:R-:W-:Y:S02]  /*2590*/  IMAD.IADD R7, R95, 0x1, R7 ;  /* 0x000000015f077824 */ /* 0x000fe400078e0207 */
[----:B------:R-:W-:-:S04]  /*25a0*/  IMAD.WIDE.U32 R20, R89, R94, R6 ;  /* 0x0000005e59147225 */ /* 0x000fc800078e0006 */
[----:B------:R-:W-:Y:S01]  /*25b0*/  IMAD.IADD R7, R111, 0x1, R21 ;  /* 0x000000016f077824 */ /* 0x000fe200078e0215 */
[----:B------:R-:W-:-:S04]  /*25c0*/  LEA R6, P2, R20, R92, 0x2 ;  /* 0x0000005c14067211 */ /* 0x000fc800078410ff */
[----:B------:R-:W-:Y:S02]  /*25d0*/  LEA.HI.X R7, R20, R93, R7, 0x2, P2 ;  /* 0x0000005d14077211 */ /* 0x000fe400010f1407 */
[----:B---3--:R-:W-:-:S05]  /*25e0*/  LOP3.LUT R13, R5, 0xffffe000, RZ, 0xc0, !PT ;  /* 0xffffe000050d7812 */ /* 0x008fca00078ec0ff */
[----:B--2---:R-:W-:Y:S01]  /*25f0*/  FMUL R91, R13, R90 ;  /* 0x0000005a0d5b7220 */ /* 0x004fe20000400000 */
[----:B------:R-:W-:Y:S01]  /*2600*/  LEA.HI.X R13, R104, UR5, R107, 0x2, P1 ;  /* 0x00000005680d7c11 */ /* 0x000fe200088f146b */
[----:B------:R-:W-:Y:S01]  /*2610*/  IMAD.SHL.U32 R104, R100, 0x8, RZ ;  /* 0x0000000864687824 */ /* 0x000fe200078e00ff */
[----:B------:R-:W-:Y:S01]  /*2620*/  ISETP.GT.AND P1, PT, R3, RZ, P4 ;  /* 0x000000ff0300720c */ /* 0x000fe20002724270 */
[----:B------:R-:W-:Y:S01]  /*2630*/  FFMA R91, R56, R88, R91 ;  /* 0x00000058385b7223 */ /* 0x000fe2000000005b */
[----:B------:R-:W-:Y:S01]  /*2640*/  P2R R107, PR, RZ, 0x10 ;  /* 0x00000010ff6b7803 */ /* 0x000fe20000000000 */
[----:B------:R-:W-:-:S03]  /*2650*/  IMAD.WIDE.U32 R20, R113, R100, R104 ;  /* 0x0000006471147225 */ /* 0x000fc600078e0068 */
[----:B------:R-:W-:-:S05]  /*2660*/  F2FP.TF32.F32.PACK_B R91, R91 ;  /* 0x0000005bff5b723e */ /* 0x000fca00024050ff */
[----:B------:R0:W-:Y:S02]  /*2670*/  @P0 STG.E desc[UR36][R12.64], R91 ;  /* 0x0000005b0c000986 */ /* 0x0001e4000c101924 */
[----:B------:R-:W-:Y:S05]  /*2680*/  @!P1 BRA `(.L_x_37) ;  /* 0x0000000000049947 */ /* 0x000fea0003800000 */
[----:B------:R1:W5:Y:S02]  /*2690*/  LDG.E.LTC128B R5, desc[UR36][R6.64+0x4] ;  /* 0x0000042406057981 */ /* 0x000364000c1e1920 */
.L_x_37:
[----:B------:R-:W-:Y:S05]  /*26a0*/  BSYNC B1 ;  /* 0x0000000000017941 */ /* 0x000fea0003800000 */
.L_x_36:
[----:B-----5:R-:W-:Y:S01]  /*26b0*/  LOP3.LUT R15, R5, 0xffffe000, RZ, 0xc0, !PT ;  /* 0xffffe000050f7812 */ /* 0x020fe200078ec0ff */
[----:B------:R-:W-:Y:S01]  /*26c0*/  IMAD.IADD R95, R95, 0x1, R21 ;  /* 0x000000015f5f7824 */ /* 0x000fe200078e0215 */
[----:B------:R-:W-:Y:S01]  /*26d0*/  IADD3 R21, P2, R98, R20, RZ ;  /* 0x0000001462157210 */ /* 0x000fe20007f5e0ff */
[----:B0-----:R-:W-:Y:S01]  /*26e0*/  IMAD.MOV.U32 R91, RZ, RZ, R5 ;  /* 0x000000ffff5b7224 */ /* 0x001fe200078e0005 */
[----:B------:R-:W-:Y:S01]  /*26f0*/  ISETP.GT.AND P0, PT, R3, 0x8, P6 ;  /* 0x000000080300780c */ /* 0x000fe20003704270 */
[----:B------:R-:W-:Y:S02]  /*2700*/  FMUL R14, R15, R90 ;  /* 0x0000005a0f0e7220 */ /* 0x000fe40000400000 */
[----:B------:R-:W-:Y:S02]  /*2710*/  IMAD.X R56, R95, 0x1, R97, P2 ;  /* 0x000000015f387824 */ /* 0x000fe400010e0661 */
[----:B------:R-:W-:Y:S01]  /*2720*/  FFMA R115, R57, R88, R14 ;  /* 0x0000005839737223 */ /* 0x000fe2000000000e */
[----:B------:R-:W-:-:S04]  /*2730*/  LEA R14, P2, R21, R92, 0x2 ;  /* 0x0000005c150e7211 */ /* 0x000fc800078410ff */
[----:B------:R-:W-:Y:S02]  /*2740*/  F2FP.TF32.F32.PACK_B R115, R115 ;  /* 0x00000073ff73723e */ /* 0x000fe400024050ff */
[----:B------:R-:W-:-:S03]  /*2750*/  LEA.HI.X R15, R21, R93, R56, 0x2, P2 ;  /* 0x0000005d150f7211 */ /* 0x000fc600010f1438 */
[----:B------:R0:W-:Y:S04]  /*2760*/  @P1 STG.E desc[UR36][R12.64+0x4], R115 ;  /* 0x000004730c001986 */ /* 0x0001e8000c101924 */
[----:B------:R2:W3:Y:S01]  /*2770*/  @P0 LDG.E.LTC128B R91, desc[UR36][R14.64] ;  /* 0x000000240e5b0981 */ /* 0x0004e2000c1e1920 */
[----:B------:R-:W-:Y:S01]  /*2780*/  IADD3 R56, P1, R8, R20, RZ ;  /* 0x0000001408387210 */ /* 0x000fe20007f3e0ff */
[----:B------:R-:W-:Y:S01]  /*2790*/  BSSY B1, `(.L_x_38) ;  /* 0x0000012000017945 */ /* 0x000fe20003800000 */
[----:B------:R-:W-:-:S03]  /*27a0*/  SHF.L.U64.HI R109, R10, 0x5, R11 ;  /* 0x000000050a6d7819 */ /* 0x000fc6000001020b */
[----:B------:R-:W-:Y:S01]  /*27b0*/  IMAD.X R57, R9, 0x1, R95, P1 ;  /* 0x0000000109397824 */ /* 0x000fe200008e065f */
[----:B------:R-:W-:Y:S01]  /*27c0*/  ISETP.GT.AND P1, PT, R3, 0x8, P4 ;  /* 0x000000080300780c */ /* 0x000fe20002724270 */
[----:B------:R-:W-:Y:S02]  /*27d0*/  IMAD.SHL.U32 R95, R10, 0x20, RZ ;  /* 0x000000200a5f7824 */ /* 0x000fe400078e00ff */
[----:B------:R-:W-:-:S03]  /*27e0*/  IMAD.WIDE.U32 R56, R89, R94, R56 ;  /* 0x0000005e59387225 */ /* 0x000fc600078e0038 */
[----:B------:R-:W-:Y:S02]  /*27f0*/  IADD3 R20, P2, R95, R12, RZ ;  /* 0x0000000c5f147210 */ /* 0x000fe40007f5e0ff */
[----:B--2---:R-:W-:-:S03]  /*2800*/  LEA R14, P3, R56, R92, 0x2 ;  /* 0x0000005c380e7211 */ /* 0x004fc600078610ff */
[----:B------:R-:W-:Y:S01]  /*2810*/  IMAD.X R21, R109, 0x1, R13, P2 ;  /* 0x000000016d157824 */ /* 0x000fe200010e060d */
[----:B---3--:R-:W-:-:S05]  /*2820*/  LOP3.LUT R5, R91, 0xffffe000, RZ, 0xc0, !PT ;  /* 0xffffe0005b057812 */ /* 0x008fca00078ec0ff */
[----:B------:R-:W-:-:S04]  /*2830*/  FMUL R5, R5, R90 ;  /* 0x0000005a05057220 */ /* 0x000fc80000400000 */
[----:B------:R-:W-:Y:S01]  /*2840*/  FFMA R117, R58, R88, R5 ;  /* 0x000000583a757223 */ /* 0x000fe20000000005 */
[----:B------:R-:W-:-:S04]  /*2850*/  IMAD.IADD R5, R111, 0x1, R57 ;  /* 0x000000016f057824 */ /* 0x000fc800078e0239 */
[----:B------:R-:W-:Y:S02]  /*2860*/  F2FP.TF32.F32.PACK_B R117, R117 ;  /* 0x00000075ff75723e */ /* 0x000fe400024050ff */
[----:B------:R-:W-:-:S03]  /*2870*/  LEA.HI.X R15, R56, R93, R5, 0x2, P3 ;  /* 0x0000005d380f7211 */ /* 0x000fc600018f1405 */
[----:B------:R0:W-:Y:S01]  /*2880*/  @P0 STG.E desc[UR36][R20.64], R117 ;  /* 0x0000007514000986 */ /* 0x0001e2000c101924 */
[----:B------:R-:W-:Y:S05]  /*2890*/  @!P1 BRA `(.L_x_39) ;  /* 0x0000000000049947 */ /* 0x000fea0003800000 */
[----:B------:R2:W5:Y:S02]  /*28a0*/  LDG.E.LTC128B R91, desc[UR36][R14.64+0x4] ;  /* 0x000004240e5b7981 */ /* 0x000564000c1e1920 */
.L_x_39:
[----:B------:R-:W-:Y:S05]  /*28b0*/  BSYNC B1 ;  /* 0x0000000000017941 */ /* 0x000fea0003800000 */
.L_x_38:
[----:B-----5:R-:W-:Y:S01]  /*28c0*/  LOP3.LUT R5, R91, 0xffffe000, RZ, 0xc0, !PT ;  /* 0xffffe0005b057812 */ /* 0x020fe200078ec0ff */
[----:B------:R-:W-:Y:S01]  /*28d0*/  BSSY B1, `(.L_x_40) ;  /* 0x000000c000017945 */ /* 0x000fe20003800000 */
[----:B------:R-:W-:-:S03]  /*28e0*/  ISETP.GT.AND P4, PT, R4, 0x8, PT ;  /* 0x000000080400780c */ /* 0x000fc60003f84270 */
[----:B------:R-:W-:Y:S01]  /*28f0*/  FMUL R56, R5, R90 ;  /* 0x0000005a05387220 */ /* 0x000fe20000400000 */
[----:B------:R-:W-:Y:S01]  /*2900*/  ISETP.GT.AND P0, PT, R3, RZ, P4 ;  /* 0x000000ff0300720c */ /* 0x000fe20002704270 */
[----:B------:R-:W-:Y:S01]  /*2910*/  IMAD.SHL.U32 R5, R10, 0x200, RZ ;  /* 0x000002000a057824 */ /* 0x000fe200078e00ff */
[----:B------:R-:W-:Y:S01]  /*2920*/  P2R R108, PR, RZ, 0x10 ;  /* 0x00000010ff6c7803 */ /* 0x000fe20000000000 */
[----:B------:R-:W-:Y:S01]  /*2930*/  FFMA R59, R59, R88, R56 ;  /* 0x000000583b3b7223 */ /* 0x000fe20000000038 */
[----:B------:R-:W-:-:S04]  /*2940*/  IMAD.MOV.U32 R56, RZ, RZ, R91 ;  /* 0x000000ffff387224 */ /* 0x000fc800078e005b */
[----:B------:R-:W-:-:S05]  /*2950*/  F2FP.TF32.F32.PACK_B R59, R59 ;  /* 0x0000003bff3b723e */ /* 0x000fca00024050ff */
[----:B------:R3:W-:Y:S01]  /*2960*/  @P1 STG.E desc[UR36][R20.64+0x4], R59 ;  /* 0x0000043b14001986 */ /* 0x0007e2000c101924 */
[----:B------:R-:W-:Y:S05]  /*2970*/  @!P0 BRA `(.L_x_41) ;  /* 0x0000000000048947 */ /* 0x000fea0003800000 */
[----:B------:R4:W5:Y:S02]  /*2980*/  LDG.E.LTC128B R56, desc[UR36][R6.64+0x20] ;  /* 0x0000202406387981 */ /* 0x000964000c1e1920 */
.L_x_41:
[----:B------:R-:W-:Y:S05]  /*2990*/  BSYNC B1 ;  /* 0x0000000000017941 */ /* 0x000fea0003800000 */
.L_x_40:
[----:B-----5:R-:W-:Y:S01]  /*29a0*/  LOP3.LUT R57, R56, 0xffffe000, RZ, 0xc0, !PT ;  /* 0xffffe00038397812 */ /* 0x020fe200078ec0ff */
[----:B------:R-:W-:Y:S01]  /*29b0*/  BSSY B1, `(.L_x_42) ;  /* 0x000000d000017945 */ /* 0x000fe20003800000 */
[----:B------:R-:W-:Y:S02]  /*29c0*/  SHF.L.U64.HI R91, R10, 0x9, R11 ;  /* 0x000000090a5b7819 */ /* 0x000fe4000001020b */
[----:B------:R-:W-:Y:S01]  /*29d0*/  IADD3 R10, P1, P2, R5, R12, R95 ;  /* 0x0000000c050a7210 */ /* 0x000fe20007a3e05f */
[----:B------:R-:W-:Y:S01]  /*29e0*/  FMUL R57, R57, R90 ;  /* 0x0000005a39397220 */ /* 0x000fe20000400000 */
[----:B------:R-:W-:Y:S02]  /*29f0*/  ISETP.GT.AND P3, PT, R4, 0x9, PT ;  /* 0x000000090400780c */ /* 0x000fe40003f64270 */
[----:B------:R-:W-:Y:S01]  /*2a00*/  IADD3.X R11, R91, R13, R109, P1, P2 ;  /* 0x0000000d5b0b7210 */ /* 0x000fe20000fe446d */
[----:B------:R-:W-:Y:S01]  /*2a10*/  FFMA R57, R60, R88, R57 ;  /* 0x000000583c397223 */ /* 0x000fe20000000039 */
[----:B------:R-:W-:-:S02]  /*2a20*/  ISETP.GT.AND P1, PT, R3, RZ, P3 ;  /* 0x000000ff0300720c */ /* 0x000fc40001f24270 */
[----:B------:R-:W-:Y:S02]  /*2a30*/  P2R R109, PR, RZ, 0x8 ;  /* 0x00000008ff6d7803 */ /* 0x000fe40000000000 */
[----:B------:R-:W-:-:S05]  /*2a40*/  F2FP.TF32.F32.PACK_B R57, R57 ;  /* 0x00000039ff39723e */ /* 0x000fca00024050ff */
[----:B------:R0:W-:Y:S04]  /*2a50*/  @P0 STG.E desc[UR36][R12.64+0x20], R57 ;  /* 0x000020390c000986 */ /* 0x0001e8000c101924 */
[----:B------:R-:W-:Y:S05]  /*2a60*/  @!P1 BRA `(.L_x_43) ;  /* 0x0000000000049947 */ /* 0x000fea0003800000 */
[----:B------:R0:W5:Y:S02]  /*2a70*/  LDG.E.LTC128B R56, desc[UR36][R6.64+0x24] ;  /* 0x0000242406387981 */ /* 0x000164000c1e1920 */
.L_x_43:
[----:B------:R-:W-:Y:S05]  /*2a80*/  BSYNC B1 ;  /* 0x0000000000017941 */ /* 0x000fea0003800000 */
.L_x_42:
[----:B0----5:R-:W-:Y:S01]  /*2a90*/  LOP3.LUT R57, R56, 0xffffe000, RZ, 0xc0, !PT ;  /* 0xffffe00038397812 */ /* 0x021fe200078ec0ff */
[----:B------:R-:W-:Y:S01]  /*2aa0*/  BSSY B1, `(.L_x_44) ;  /* 0x0000008000017945 */ /* 0x000fe20003800000 */
[----:B------:R-:W-:-:S03]  /*2ab0*/  ISETP.GT.AND P0, PT, R3, 0x8, P4 ;  /* 0x000000080300780c */ /* 0x000fc60002704270 */
[----:B------:R-:W-:-:S04]  /*2ac0*/  FMUL R58, R57, R90 ;  /* 0x0000005a393a7220 */ /* 0x000fc80000400000 */
[----:B------:R-:W-:-:S05]  /*2ad0*/  FFMA R61, R61, R88, R58 ;  /* 0x000000583d3d7223 */ /* 0x000fca000000003a */
[----:B------:R-:W-:-:S05]  /*2ae0*/  F2FP.TF32.F32.PACK_B R61, R61 ;  /* 0x0000003dff3d723e */ /* 0x000fca00024050ff */
[----:B------:R0:W-:Y:S01]  /*2af0*/  @P1 STG.E desc[UR36][R12.64+0x24], R61 ;  /* 0x0000243d0c001986 */ /* 0x0001e2000c101924 */
[----:B------:R-:W-:Y:S05]  /*2b00*/  @!P0 BRA `(.L_x_45) ;  /* 0x0000000000048947 */ /* 0x000fea0003800000 */
[----:B------:R0:W5:Y:S02]  /*2b10*/  LDG.E.LTC128B R56, desc[UR36][R14.64+0x20] ;  /* 0x000020240e387981 */ /* 0x000164000c1e1920 */
.L_x_45:
[----:B------:R-:W-:Y:S05]  /*2b20*/  BSYNC B1 ;  /* 0x0000000000017941 */ /* 0x000fea0003800000 */
.L_x_44:
[----:B-----5:R-:W-:Y:S01]  /*2b30*/  LOP3.LUT R57, R56, 0xffffe000, RZ, 0xc0, !PT ;  /* 0xffffe00038397812 */ /* 0x020fe200078ec0ff */
        /* <DEDUP_REMOVED lines=8> */
.L_x_47:
[----:B------:R-:W-:Y:S05]  /*2bc0*/  BSYNC B1 ;  /* 0x0000000000017941 */ /* 0x000fea0003800000 */
.L_x_46:
[----:B0----5:R-:W-:Y:S01]  /*2bd0*/  LOP3.LUT R57, R56, 0xffffe000, RZ, 0xc0, !PT ;  /* 0xffffe00038397812 */ /* 0x021fe200078ec0ff */
[----:B------:R-:W-:Y:S01]  /*2be0*/  BSSY B1, `(.L_x_48) ;  /* 0x000000d000017945 */ /* 0x000fe20003800000 */
[----:B------:R-:W-:Y:S01]  /*2bf0*/  IADD3 R113, P0, R113, 0x80, RZ ;  /* 0x0000008071717810 */ /* 0x000fe20007f1e0ff */
[----:B------:R-:W-:Y:S01]  /*2c00*/  IMAD.MOV.U32 R62, RZ, RZ, R56 ;  /* 0x000000ffff3e7224 */ /* 0x000fe200078e0038 */
[----:B------:R-:W-:Y:S01]  /*2c10*/  ISETP.GT.AND P2, PT, R4, 0x10, PT ;  /* 0x000000100400780c */ /* 0x000fe20003f44270 */
[----:B------:R-:W-:Y:S02]  /*2c20*/  FMUL R58, R57, R90 ;  /* 0x0000005a393a7220 */ /* 0x000fe40000400000 */
[----:B------:R-:W-:Y:S01]  /*2c30*/  IMAD.X R103, RZ, RZ, R103, P0 ;  /* 0x000000ffff677224 */ /* 0x000fe200000e0667 */
[----:B------:R-:W-:Y:S01]  /*2c40*/  ISETP.GT.AND P0, PT, R3, RZ, P2 ;  /* 0x000000ff0300720c */ /* 0x000fe20001704270 */
[----:B------:R-:W-:Y:S01]  /*2c50*/  FFMA R63, R63, R88, R58 ;  /* 0x000000583f3f7223 */ /* 0x000fe2000000003a */
[----:B------:R-:W-:-:S04]  /*2c60*/  P2R R102, PR, RZ, 0x4 ;  /* 0x00000004ff667803 */ /* 0x000fc80000000000 */
[----:B------:R-:W-:-:S05]  /*2c70*/  F2FP.TF32.F32.PACK_B R63, R63 ;  /* 0x0000003fff3f723e */ /* 0x000fca00024050ff */
[----:B------:R0:W-:Y:S02]  /*2c80*/  @P1 STG.E desc[UR36][R20.64+0x24], R63 ;  /* 0x0000243f14001986 */ /* 0x0001e4000c101924 */
[----:B------:R-:W-:Y:S05]  /*2c90*/  @!P0 BRA `(.L_x_49) ;  /* 0x0000000000048947 */ /* 0x000fea0003800000 */
[----:B------:R0:W5:Y:S02]  /*2ca0*/  LDG.E.LTC128B R62, desc[UR36][R6.64+0x40] ;  /* 0x00004024063e7981 */ /* 0x000164000c1e1920 */
.L_x_49:
[----:B------:R-:W-:Y:S05]  /*2cb0*/  BSYNC B1 ;  /* 0x0000000000017941 */ /* 0x000fea0003800000 */
.L_x_48:
[----:B-----5:R-:W-:Y:S01]  /*2cc0*/  LOP3.LUT R57, R62, 0xffffe000, RZ, 0xc0, !PT ;  /* 0xffffe0003e397812 */ /* 0x020fe200078ec0ff */
[-C--:B------:R-:W-:Y:S01]  /*2cd0*/  IMAD R56, R103, R100.reuse, RZ ;  /* 0x0000006467387224 */ /* 0x080fe200078e02ff */
[----:B------:R-:W-:Y:S01]  /*2ce0*/  ISETP.GT.AND P1, PT, R4, 0x11, PT ;  /* 0x000000110400780c */ /* 0x000fe20003f24270 */
[----:B---3--:R-:W-:Y:S01]  /*2cf0*/  IMAD.WIDE.U32 R58, R113, R100, R8 ;  /* 0x00000064713a7225 */ /* 0x008fe200078e0008 */
[----:B------:R-:W-:Y:S03]  /*2d00*/  BSSY B1, `(.L_x_50) ;  /* 0x000001f000017945 */ /* 0x000fe60003800000 */
[----:B------:R-:W-:Y:S01]  /*2d10*/  FMUL R57, R57, R90 ;  /* 0x0000005a39397220 */ /* 0x000fe20000400000 */
[----:B0-----:R-:W-:-:S03]  /*2d20*/  IMAD R63, R113, R101, R56 ;  /* 0x00000065713f7224 */ /* 0x001fc600078e0238 */
[----:B------:R-:W-:Y:S01]  /*2d30*/  FFMA R95, R64, R88, R57 ;  /* 0x00000058405f7223 */ /* 0x000fe20000000039 */
[----:B------:R-:W-:-:S04]  /*2d40*/  IMAD.WIDE.U32 R56, R113, R100, R96 ;  /* 0x0000006471387225 */ /* 0x000fc800078e0060 */
[----:B------:R-:W-:Y:S01]  /*2d50*/  F2FP.TF32.F32.PACK_B R95, R95 ;  /* 0x0000005fff5f723e */ /* 0x000fe200024050ff */
[----:B------:R-:W-:Y:S02]  /*2d60*/  IMAD.IADD R59, R63, 0x1, R59 ;  /* 0x000000013f3b7824 */ /* 0x000fe400078e023b */
[----:B------:R-:W-:Y:S02]  /*2d70*/  IMAD.IADD R57, R57, 0x1, R63 ;  /* 0x0000000139397824 */ /* 0x000fe400078e023f */
[----:B------:R0:W-:Y:S01]  /*2d80*/  @P0 STG.E desc[UR36][R12.64+0x40], R95 ;  /* 0x0000405f0c000986 */ /* 0x0001e2000c101924 */
[----:B------:R-:W-:Y:S01]  /*2d90*/  IMAD.WIDE.U32 R60, R89, R94, R58 ;  /* 0x0000005e593c7225 */ /* 0x000fe200078e003a */
[----:B------:R-:W-:-:S03]  /*2da0*/  LEA R58, P0, R56, R92, 0x2 ;  /* 0x0000005c383a7211 */ /* 0x000fc600078010ff */
[----:B------:R-:W-:Y:S01]  /*2db0*/  IMAD.WIDE.U32 R100, R113, R100, R104 ;  /* 0x0000006471647225 */ /* 0x000fe200078e0068 */
[----:B------:R-:W-:Y:S02]  /*2dc0*/  LEA.HI.X R59, R56, R93, R57, 0x2, P0 ;  /* 0x0000005d383b7211 */ /* 0x000fe400000f1439 */
[----:B------:R-:W-:Y:S01]  /*2dd0*/  LEA R56, P0, R60, R92, 0x2 ;  /* 0x0000005c3c387211 */ /* 0x000fe200078010ff */
[----:B------:R-:W-:Y:S02]  /*2de0*/  IMAD.IADD R57, R111, 0x1, R61 ;  /* 0x000000016f397824 */ /* 0x000fe400078e023d */
[----:B------:R-:W-:-:S03]  /*2df0*/  IMAD.IADD R63, R63, 0x1, R101 ;  /* 0x000000013f3f7824 */ /* 0x000fc600078e0265 */
[----:B------:R-:W-:Y:S02]  /*2e00*/  LEA.HI.X R57, R60, R93, R57, 0x2, P0 ;  /* 0x0000005d3c397211 */ /* 0x000fe400000f1439 */
[----:B------:R-:W-:-:S05]  /*2e10*/  IADD3 R98, P0, R98, R100, RZ ;  /* 0x0000006462627210 */ /* 0x000fca0007f1e0ff */
[----:B------:R-:W-:Y:S01]  /*2e20*/  IMAD.X R96, R63, 0x1, R97, P0 ;  /* 0x000000013f607824 */ /* 0x000fe200000e0661 */
[----:B------:R-:W-:-:S05]  /*2e30*/  IADD3 R8, P0, R8, R100, RZ ;  /* 0x0000006408087210 */ /* 0x000fca0007f1e0ff */
[----:B------:R-:W-:Y:S01]  /*2e40*/  IMAD.X R9, R9, 0x1, R63, P0 ;  /* 0x0000000109097824 */ /* 0x000fe200000e063f */
[----:B------:R-:W-:Y:S01]  /*2e50*/  LEA R60, P0, R98, R92, 0x2 ;  /* 0x0000005c623c7211 */ /* 0x000fe200078010ff */
[----:B0-----:R-:W-:-:S03]  /*2e60*/  IMAD.WIDE.U32 R94, R89, R94, R8 ;  /* 0x0000005e595e7225 */ /* 0x001fc600078e0008 */
[-C--:B------:R-:W-:Y:S01]  /*2e70*/  LEA.HI.X R61, R98, R93.reuse, R96, 0x2, P0 ;  /* 0x0000005d623d7211 */ /* 0x080fe200000f1460 */
[----:B------:R-:W-:Y:S01]  /*2e80*/  IMAD.IADD R9, R111, 0x1, R95 ;  /* 0x000000016f097824 */ /* 0x000fe200078e025f */
[C---:B------:R-:W-:Y:S02]  /*2e90*/  LEA R8, P0, R94.reuse, R92, 0x2 ;  /* 0x0000005c5e087211 */ /* 0x040fe400078010ff */
[----:B------:R-:W-:Y:S02]  /*2ea0*/  P2R R92, PR, RZ, 0x2 ;  /* 0x00000002ff5c7803 */ /* 0x000fe40000000000 */
[----:B------:R-:W-:Y:S02]  /*2eb0*/  LEA.HI.X R9, R94, R93, R9, 0x2, P0 ;  /* 0x0000005d5e097211 */ /* 0x000fe400000f1409 */
[----:B------:R-:W-:-:S13]  /*2ec0*/  ISETP.GT.AND P0, PT, R3, RZ, P1 ;  /* 0x000000ff0300720c */ /* 0x000fda0000f04270 */
[----:B------:R-:W-:Y:S05]  /*2ed0*/  @!P0 BRA `(.L_x_51) ;  /* 0x0000000000048947 */ /* 0x000fea0003800000 */
[----:B------:R0:W5:Y:S02]  /*2ee0*/  LDG.E.LTC128B R62, desc[UR36][R6.64+0x44] ;  /* 0x00004424063e7981 */ /* 0x000164000c1e1920 */
.L_x_51:
[----:B------:R-:W-:Y:S05]  /*2ef0*/  BSYNC B1 ;  /* 0x0000000000017941 */ /* 0x000fea0003800000 */
.L_x_50:
[----:B-----5:R-:W-:Y:S01]  /*2f00*/  LOP3.LUT R63, R62, 0xffffe000, RZ, 0xc0, !PT ;  /* 0xffffe0003e3f7812 */ /* 0x020fe200078ec0ff */
[----:B------:R-:W-:Y:S04]  /*2f10*/  BSSY B1, `(.L_x_52) ;  /* 0x0000008000017945 */ /* 0x000fe80003800000 */
[----:B------:R-:W-:-:S04]  /*2f20*/  FMUL R64, R63, R90 ;  /* 0x0000005a3f407220 */ /* 0x000fc80000400000 */
[----:B------:R-:W-:-:S05]  /*2f30*/  FFMA R65, R65, R88, R64 ;  /* 0x0000005841417223 */ /* 0x000fca0000000040 */
[----:B------:R-:W-:-:S05]  /*2f40*/  F2FP.TF32.F32.PACK_B R65, R65 ;  /* 0x00000041ff41723e */ /* 0x000fca00024050ff */
[----:B------:R3:W-:Y:S01]  /*2f50*/  @P0 STG.E desc[UR36][R12.64+0x44], R65 ;  /* 0x000044410c000986 */ /* 0x0007e2000c101924 */
[----:B------:R-:W-:-:S13]  /*2f60*/  ISETP.GT.AND P0, PT, R3, 0x8, P2 ;  /* 0x000000080300780c */ /* 0x000fda0001704270 */
[----:B---3--:R-:W-:Y:S05]  /*2f70*/  @!P0 BRA `(.L_x_53) ;  /* 0x0000000000048947 */ /* 0x008fea0003800000 */
[----:B------:R3:W5:Y:S02]  /*2f80*/  LDG.E.LTC128B R62, desc[UR36][R14.64+0x40] ;  /* 0x000040240e3e7981 */ /* 0x000764000c1e1920 */
.L_x_53:
[----:B------:R-:W-:Y:S05]  /*2f90*/  BSYNC B1 ;  /* 0x0000000000017941 */ /* 0x000fea0003800000 */
.L_x_52:
[----:B-----5:R-:W-:Y:S01]  /*2fa0*/  LOP3.LUT R63, R62, 0xffffe000, RZ, 0xc0, !PT ;  /* 0xffffe0003e3f7812 */ /* 0x020fe200078ec0ff */
[----:B------:R-:W-:Y:S04]  /*2fb0*/  BSSY B1, `(.L_x_54) ;  /* 0x0000008000017945 */ /* 0x000fe80003800000 */
[----:B------:R-:W-:-:S04]  /*2fc0*/  FMUL R63, R63, R90 ;  /* 0x0000005a3f3f7220 */ /* 0x000fc80000400000 */
[----:B------:R-:W-:-:S05]  /*2fd0*/  FFMA R63, R66, R88, R63 ;  /* 0x00000058423f7223 */ /* 0x000fca000000003f */
[----:B------:R-:W-:-:S05]  /*2fe0*/  F2FP.TF32.F32.PACK_B R63, R63 ;  /* 0x0000003fff3f723e */ /* 0x000fca00024050ff */
[----:B------:R0:W-:Y:S01]  /*2ff0*/  @P0 STG.E desc[UR36][R20.64+0x40], R63 ;  /* 0x0000403f14000986 */ /* 0x0001e2000c101924 */
[----:B------:R-:W-:-:S13]  /*3000*/  ISETP.GT.AND P0, PT, R3, 0x8, P1 ;  /* 0x000000080300780c */ /* 0x000fda0000f04270 */
[----:B0-----:R-:W-:Y:S05]  /*3010*/  @!P0 BRA `(.L_x_55) ;  /* 0x0000000000048947 */ /* 0x001fea0003800000 */
[----:B------:R0:W5:Y:S02]  /*3020*/  LDG.E.LTC128B R62, desc[UR36][R14.64+0x44] ;  /* 0x000044240e3e7981 */ /* 0x000164000c1e1920 */
.L_x_55:
[----:B------:R-:W-:Y:S05]  /*3030*/  BSYNC B1 ;  /* 0x0000000000017941 */ /* 0x000fea0003800000 */
.L_x_54:
[----:B-----5:R-:W-:Y:S01]  /*3040*/  LOP3.LUT R63, R62, 0xffffe000, RZ, 0xc0, !PT ;  /* 0xffffe0003e3f7812 */ /* 0x020fe200078ec0ff */
[----:B------:R-:W-:Y:S01]  /*3050*/  BSSY B1, `(.L_x_56) ;  /* 0x000000a000017945 */ /* 0x000fe20003800000 */
[----:B------:R-:W-:-:S03]  /*3060*/  ISETP.GT.AND P2, PT, R4, 0x18, PT ;  /* 0x000000180400780c */ /* 0x000fc60003f44270 */
[----:B------:R-:W-:Y:S01]  /*3070*/  FMUL R64, R63, R90 ;  /* 0x0000005a3f407220 */ /* 0x000fe20000400000 */
[----:B------:R-:W-:-:S03]  /*3080*/  P2R R89, PR, RZ, 0x4 ;  /* 0x00000004ff597803 */ /* 0x000fc60000000000 */
[----:B------:R-:W-:-:S05]  /*3090*/  FFMA R67, R67, R88, R64 ;  /* 0x0000005843437223 */ /* 0x000fca0000000040 */
[----:B------:R-:W-:-:S05]  /*30a0*/  F2FP.TF32.F32.PACK_B R67, R67 ;  /* 0x00000043ff43723e */ /* 0x000fca00024050ff */
[----:B------:R0:W-:Y:S01]  /*30b0*/  @P0 STG.E desc[UR36][R20.64+0x44], R67 ;  /* 0x0000444314000986 */ /* 0x0001e2000c101924 */
[----:B------:R-:W-:-:S13]  /*30c0*/  ISETP.GT.AND P0, PT, R3, RZ, P2 ;  /* 0x000000ff0300720c */ /* 0x000fda0001704270 */
[----:B0-----:R-:W-:Y:S05]  /*30d0*/  @!P0 BRA `(.L_x_57) ;  /* 0x0000000000048947 */ /* 0x001fea0003800000 */
[----:B------:R0:W5:Y:S02]  /*30e0*/  LDG.E.LTC128B R62, desc[UR36][R6.64+0x60] ;  /* 0x00006024063e7981 */ /* 0x000164000c1e1920 */
.L_x_57:
[----:B------:R-:W-:Y:S05]  /*30f0*/  BSYNC B1 ;  /* 0x0000000000017941 */ /* 0x000fea0003800000 */
.L_x_56:
        /* <DEDUP_REMOVED lines=11> */
.L_x_59:
[----:B------:R-:W-:Y:S05]  /*31b0*/  BSYNC B1 ;  /* 0x0000000000017941 */ /* 0x000fea0003800000 */
.L_x_58:
        /* <DEDUP_REMOVED lines=9> */
.L_x_61:
[----:B------:R-:W-:Y:S05]  /*3250*/  BSYNC B1 ;  /* 0x0000000000017941 */ /* 0x000fea0003800000 */
.L_x_60:
        /* <DEDUP_REMOVED lines=9> */
.L_x_63:
[----:B------:R-:W-:Y:S05]  /*32f0*/  BSYNC B1 ;  /* 0x0000000000017941 */ /* 0x000fea0003800000 */
.L_x_62:
        /* <DEDUP_REMOVED lines=11> */
.L_x_65:
[----:B------:R-:W-:Y:S05]  /*33b0*/  BSYNC B1 ;  /* 0x0000000000017941 */ /* 0x000fea0003800000 */
.L_x_64:
        /* <DEDUP_REMOVED lines=11> */
.L_x_67:
[----:B------:R-:W-:Y:S05]  /*3470*/  BSYNC B1 ;  /* 0x0000000000017941 */ /* 0x000fea0003800000 */
.L_x_66:
        /* <DEDUP_REMOVED lines=9> */
.L_x_69:
[----:B------:R-:W-:Y:S05]  /*3510*/  BSYNC B1 ;  /* 0x0000000000017941 */ /* 0x000fea0003800000 */
.L_x_68:
        /* <DEDUP_REMOVED lines=9> */
.L_x_71:
[----:B------:R-:W-:Y:S05]  /*35b0*/  BSYNC B1 ;  /* 0x0000000000017941 */ /* 0x000fea0003800000 */
.L_x_70:
        /* <DEDUP_REMOVED lines=11> */
.L_x_73:
[----:B------:R-:W-:Y:S05]  /*3670*/  BSYNC B1 ;  /* 0x0000000000017941 */ /* 0x000fea0003800000 */
.L_x_72:
[----:B-----5:R-:W-:Y:S01]  /*3680*/  LOP3.LUT R63, R62, 0xffffe000, RZ, 0xc0, !PT ;  /* 0xffffe0003e3f7812 */ /* 0x020fe200078ec0ff */
[----:B------:R-:W-:Y:S01]  /*3690*/  BSSY B1, `(.L_x_74) ;  /* 0x000000a000017945 */ /* 0x000fe20003800000 */
[----:B------:R-:W-:-:S03]  /*36a0*/  ISETP.GT.AND P5, PT, R4, 0x29, PT ;  /* 0x000000290400780c */ /* 0x000fc60003fa4270 */
[----:B------:R-:W-:-:S04]  /*36b0*/  FMUL R63, R63, R90 ;  /* 0x0000005a3f3f7220 */ /* 0x000fc80000400000 */
[----:B------:R-:W-:-:S05]  /*36c0*/  FFMA R63, R76, R88, R63 ;  /* 0x000000584c3f7223 */ /* 0x000fca000000003f */
[----:B------:R-:W-:-:S05]  /*36d0*/  F2FP.TF32.F32.PACK_B R63, R63 ;  /* 0x0000003fff3f723e */ /* 0x000fca00024050ff */
[----:B------:R1:W-:Y:S01]  /*36e0*/  @P0 STG.E desc[UR36][R12.64+0xa0], R63 ;  /* 0x0000a03f0c000986 */ /* 0x0003e2000c101924 */
[----:B------:R-:W-:Y:S02]  /*36f0*/  ISETP.GT.AND P0, PT, R3, RZ, P5 ;  /* 0x000000ff0300720c */ /* 0x000fe40002f04270 */
[----:B-1----:R-:W-:-:S11]  /*3700*/  P2R R63, PR, RZ, 0x20 ;  /* 0x00000020ff3f7803 */ /* 0x002fd60000000000 */
[----:B------:R-:W-:Y:S05]  /*3710*/  @!P0 BRA `(.L_x_75) ;  /* 0x0000000000048947 */ /* 0x000fea0003800000 */
[----:B------:R1:W5:Y:S02]  /*3720*/  LDG.E.LTC128B R62, desc[UR36][R6.64+0xa4] ;  /* 0x0000a424063e7981 */ /* 0x000364000c1e1920 */
.L_x_75:
[----:B------:R-:W-:Y:S05]  /*3730*/  BSYNC B1 ;  /* 0x0000000000017941 */ /* 0x000fea0003800000 */
.L_x_74:
        /* <DEDUP_REMOVED lines=9> */
.L_x_77:
[----:B------:R-:W-:Y:S05]  /*37d0*/  BSYNC B1 ;  /* 0x0000000000017941 */ /* 0x000fea0003800000 */
.L_x_76:
        /* <DEDUP_REMOVED lines=9> */
.L_x_79:
[----:B------:R-:W-:Y:S05]  /*3870*/  BSYNC B1 ;  /* 0x0000000000017941 */ /* 0x000fea0003800000 */
.L_x_78:
[----:B-----5:R-:W-:Y:S01]  /*3880*/  LOP3.LUT R63, R62, 0xffffe000, RZ, 0xc0, !PT ;  /* 0xffffe0003e3f7812 */ /* 0x020fe200078ec0ff */
[----:B------:R-:W-:Y:S01]  /*3890*/  BSSY B1, `(.L_x_80) ;  /* 0x0000009000017945 */ /* 0x000fe20003800000 */
[----:B------:R-:W-:-:S03]  /*38a0*/  ISETP.GT.AND P3, PT, R4, 0x30, PT ;  /* 0x000000300400780c */ /* 0x000fc60003f64270 */
[----:B------:R-:W-:-:S04]  /*38b0*/  FMUL R64, R63, R90 ;  /* 0x0000005a3f407220 */ /* 0x000fc80000400000 */
[----:B------:R-:W-:-:S05]  /*38c0*/  FFMA R79, R79, R88, R64 ;  /* 0x000000584f4f7223 */ /* 0x000fca0000000040 */
[----:B------:R-:W-:-:S05]  /*38d0*/  F2FP.TF32.F32.PACK_B R79, R79 ;  /* 0x0000004fff4f723e */ /* 0x000fca00024050ff */
[----:B------:R0:W-:Y:S01]  /*38e0*/  @P0 STG.E desc[UR36][R20.64+0xa4], R79 ;  /* 0x0000a44f14000986 */ /* 0x0001e2000c101924 */
[----:B------:R-:W-:-:S13]  /*38f0*/  ISETP.GT.AND P0, PT, R3, RZ, P3 ;  /* 0x000000ff0300720c */ /* 0x000fda0001f04270 */
[----:B0-----:R-:W-:Y:S05]  /*3900*/  @!P0 BRA `(.L_x_81) ;  /* 0x0000000000048947 */ /* 0x001fea0003800000 */
[----:B------:R0:W5:Y:S02]  /*3910*/  LDG.E.LTC128B R62, desc[UR36][R6.64+0xc0] ;  /* 0x0000c024063e7981 */ /* 0x000164000c1e1920 */
.L_x_81:
[----:B------:R-:W-:Y:S05]  /*3920*/  BSYNC B1 ;  /* 0x0000000000017941 */ /* 0x000fea0003800000 */
.L_x_80:
        /* <DEDUP_REMOVED lines=10> */
.L_x_83:
[----:B------:R-:W-:Y:S05]  /*39d0*/  BSYNC B1 ;  /* 0x0000000000017941 */ /* 0x000fea0003800000 */
.L_x_82:
        /* <DEDUP_REMOVED lines=9> */
.L_x_85:
[----:B------:R-:W-:Y:S05]  /*3a70*/  BSYNC B1 ;  /* 0x0000000000017941 */ /* 0x000fea0003800000 */
.L_x_84:
        /* <DEDUP_REMOVED lines=9> */
.L_x_87:
[----:B------:R-:W-:Y:S05]  /*3b10*/  BSYNC B1 ;  /* 0x0000000000017941 */ /* 0x000fea0003800000 */
.L_x_86:
[----:B-----5:R-:W-:Y:S01]  /*3b20*/  LOP3.LUT R63, R62, 0xffffe000, RZ, 0xc0, !PT ;  /* 0xffffe0003e3f7812 */ /* 0x020fe200078ec0ff */
[----:B------:R-:W-:Y:S01]  /*3b30*/  BSSY B1, `(.L_x_88) ;  /* 0x000000a000017945 */ /* 0x000fe20003800000 */
[----:B------:R-:W-:Y:S01]  /*3b40*/  ISETP.GT.AND P1, PT, R4, 0x38, PT ;  /* 0x000000380400780c */ /* 0x000fe20003f24270 */
[----:B------:R-:W-:Y:S02]  /*3b50*/  IMAD.MOV.U32 R68, RZ, RZ, R62 ;  /* 0x000000ffff447224 */ /* 0x000fe400078e003e */
[----:B------:R-:W-:-:S04]  /*3b60*/  FMUL R64, R63, R90 ;  /* 0x0000005a3f407220 */ /* 0x000fc80000400000 */
[----:B------:R-:W-:-:S05]  /*3b70*/  FFMA R83, R83, R88, R64 ;  /* 0x0000005853537223 */ /* 0x000fca0000000040 */
[----:B------:R-:W-:-:S05]  /*3b80*/  F2FP.TF32.F32.PACK_B R83, R83 ;  /* 0x00000053ff53723e */ /* 0x000fca00024050ff */
[----:B------:R0:W-:Y:S01]  /*3b90*/  @P0 STG.E desc[UR36][R20.64+0xc4], R83 ;  /* 0x0000c45314000986 */ /* 0x0001e2000c101924 */
[----:B------:R-:W-:-:S13]  /*3ba0*/  ISETP.GT.AND P0, PT, R3, RZ, P1 ;  /* 0x000000ff0300720c */ /* 0x000fda0000f04270 */
[----:B0-----:R-:W-:Y:S05]  /*3bb0*/  @!P0 BRA `(.L_x_89) ;  /* 0x0000000000048947 */ /* 0x001fea0003800000 */
[----:B------:R0:W5:Y:S02]  /*3bc0*/  LDG.E.LTC128B R68, desc[UR36][R6.64+0xe0] ;  /* 0x0000e02406447981 */ /* 0x000164000c1e1920 */
.L_x_89:
[----:B------:R-:W-:Y:S05]  /*3bd0*/  BSYNC B1 ;  /* 0x0000000000017941 */ /* 0x000fea0003800000 */
.L_x_88:
[----:B-----5:R-:W-:Y:S01]  /*3be0*/  LOP3.LUT R63, R68, 0xffffe000, RZ, 0xc0, !PT ;  /* 0xffffe000443f7812 */ /* 0x020fe200078ec0ff */
[----:B------:R-:W-:Y:S04]  /*3bf0*/  BSSY B1, `(.L_x_90) ;  /* 0x000000f000017945 */ /* 0x000fe80003800000 */
[----:B------:R-:W-:-:S04]  /*3c00*/  FMUL R63, R63, R90 ;  /* 0x0000005a3f3f7220 */ /* 0x000fc80000400000 */
[----:B------:R-:W-:-:S05]  /*3c10*/  FFMA R73, R84, R88, R63 ;  /* 0x0000005854497223 */ /* 0x000fca000000003f */
[----:B------:R-:W-:-:S05]  /*3c20*/  F2FP.TF32.F32.PACK_B R73, R73 ;  /* 0x00000049ff49723e */ /* 0x000fca00024050ff */
[----:B------:R0:W-:Y:S01]  /*3c30*/  @P0 STG.E desc[UR36][R12.64+0xe0], R73 ;  /* 0x0000e0490c000986 */ /* 0x0001e2000c101924 */
[----:B------:R-:W-:-:S05]  /*3c40*/  IADD3 R64, P0, R5, R20, RZ ;  /* 0x0000001405407210 */ /* 0x000fca0007f1e0ff */
[----:B------:R-:W-:Y:S01]  /*3c50*/  IMAD.X R65, R91, 0x1, R21, P0 ;  /* 0x000000015b417824 */ /* 0x000fe200000e0615 */
[----:B------:R-:W-:-:S05]  /*3c60*/  IADD3 R66, P0, R5, R20, RZ ;  /* 0x0000001405427210 */ /* 0x000fca0007f1e0ff */
[----:B------:R-:W-:Y:S01]  /*3c70*/  IMAD.X R67, R91, 0x1, R21, P0 ;  /* 0x000000015b437824 */ /* 0x000fe200000e0615 */
[----:B------:R-:W-:-:S05]  /*3c80*/  IADD3 R62, P0, R5, R12, RZ ;  /* 0x0000000c053e7210 */ /* 0x000fca0007f1e0ff */
[----:B------:R-:W-:Y:S01]  /*3c90*/  IMAD.X R63, R91, 0x1, R13, P0 ;  /* 0x000000015b3f7824 */ /* 0x000fe200000e060d */
[----:B------:R-:W-:-:S04]  /*3ca0*/  ISETP.GT.AND P0, PT, R4, 0x39, PT ;  /* 0x000000390400780c */ /* 0x000fc80003f04270 */
[----:B------:R-:W-:-:S13]  /*3cb0*/  ISETP.GT.AND P4, PT, R3, RZ, P0 ;  /* 0x000000ff0300720c */ /* 0x000fda0000784270 */
[----:B0-----:R-:W-:Y:S05]  /*3cc0*/  @!P4 BRA `(.L_x_91) ;  /* 0x000000000004c947 */ /* 0x001fea0003800000 */
[----:B------:R0:W5:Y:S02]  /*3cd0*/  LDG.E.LTC128B R68, desc[UR36][R6.64+0xe4] ;  /* 0x0000e42406447981 */ /* 0x000164000c1e1920 */
.L_x_91:
[----:B------:R-:W-:Y:S05]  /*3ce0*/  BSYNC B1 ;  /* 0x0000000000017941 */ /* 0x000fea0003800000 */
.L_x_90:
        /* <DEDUP_REMOVED lines=9> */
.L_x_93:
[----:B------:R-:W-:Y:S05]  /*3d80*/  BSYNC B1 ;  /* 0x0000000000017941 */ /* 0x000fea0003800000 */
.L_x_92:
        /* <DEDUP_REMOVED lines=9> */
.L_x_95:
[----:B------:R-:W-:Y:S05]  /*3e20*/  BSYNC B1 ;  /* 0x0000000000017941 */ /* 0x000fea0003800000 */
.L_x_94:
[----:B-----5:R-:W-:-:S05]  /*3e30*/  LOP3.LUT R5, R68, 0xffffe000, RZ, 0xc0, !PT ;  /* 0xffffe00044057812 */ /* 0x020fca00078ec0ff */
[----:B------:R-:W-:-:S04]  /*3e40*/  FMUL R4, R5, R90 ;  /* 0x0000005a05047220 */ /* 0x000fc80000400000 */
[----:B------:R-:W-:-:S05]  /*3e50*/  FFMA R87, R87, R88, R4 ;  /* 0x0000005857577223 */ /* 0x000fca0000000004 */
[----:B------:R-:W-:-:S05]  /*3e60*/  F2FP.TF32.F32.PACK_B R87, R87 ;  /* 0x00000057ff57723e */ /* 0x000fca00024050ff */
[----:B------:R0:W-:Y:S01]  /*3e70*/  @P4 STG.E desc[UR36][R20.64+0xe4], R87 ;  /* 0x0000e45714004986 */ /* 0x0001e2000c101924 */
[----:B------:R-:W-:-:S13]  /*3e80*/  ISETP.GT.AND P4, PT, R3, 0x80, P6 ;  /* 0x000000800300780c */ /* 0x000fda0003784270 */
[----:B------:R-:W2:Y:S01]  /*3e90*/  @P4 LDG.E.LTC128B R68, desc[UR36][R58.64] ;  /* 0x000000243a444981 */ /* 0x000ea2000c1e1920 */
[----:B------:R-:W-:Y:S01]  /*3ea0*/  BSSY B1, `(.L_x_96) ;  /* 0x000000a000017945 */ /* 0x000fe20003800000 */
[----:B--2---:R-:W-:-:S05]  /*3eb0*/  LOP3.LUT R5, R68, 0xffffe000, RZ, 0xc0, !PT ;  /* 0xffffe00044057812 */ /* 0x004fca00078ec0ff */
[----:B------:R-:W-:-:S04]  /*3ec0*/  FMUL R5, R5, R90 ;  /* 0x0000005a05057220 */ /* 0x000fc80000400000 */
[----:B------:R-:W-:-:S05]  /*3ed0*/  FFMA R5, R24, R88, R5 ;  /* 0x0000005818057223 */ /* 0x000fca0000000005 */
[----:B------:R-:W-:-:S05]  /*3ee0*/  F2FP.TF32.F32.PACK_B R5, R5 ;  /* 0x00000005ff05723e */ /* 0x000fca00024050ff */
[----:B------:R0:W-:Y:S01]  /*3ef0*/  @P4 STG.E desc[UR36][R62.64], R5 ;  /* 0x000000053e004986 */ /* 0x0001e2000c101924 */
[----:B------:R-:W-:-:S04]  /*3f00*/  ISETP.NE.AND P4, PT, R107, RZ, PT ;  /* 0x000000ff6b00720c */ /* 0x000fc80003f85270 */
[----:B------:R-:W-:-:S13]  /*3f10*/  ISETP.GT.AND P4, PT, R3, 0x80, P4 ;  /* 0x000000800300780c */ /* 0x000fda0002784270 */
[----:B0-----:R-:W-:Y:S05]  /*3f20*/  @!P4 BRA `(.L_x_97) ;  /* 0x000000000004c947 */ /* 0x001fea0003800000 */
[----:B------:R0:W5:Y:S02]  /*3f30*/  LDG.E.LTC128B R68, desc[UR36][R56.64+0x4] ;  /* 0x0000042438447981 */ /* 0x000164000c1e1920 */
.L_x_97:
[----:B------:R-:W-:Y:S05]  /*3f40*/  BSYNC B1 ;  /* 0x0000000000017941 */ /* 0x000fea0003800000 */
.L_x_96:
[----:B-----5:R-:W-:Y:S01]  /*3f50*/  LOP3.LUT R5, R68, 0xffffe000, RZ, 0xc0, !PT ;  /* 0xffffe00044057812 */ /* 0x020fe200078ec0ff */
[----:B------:R-:W-:Y:S01]  /*3f60*/  BSSY B1, `(.L_x_98) ;  /* 0x000000a000017945 */ /* 0x000fe20003800000 */
[----:B------:R-:W-:-:S03]  /*3f70*/  ISETP.GT.AND P6, PT, R3, 0x88, P6 ;  /* 0x000000880300780c */ /* 0x000fc600037c4270 */
[----:B------:R-:W-:Y:S01]  /*3f80*/  FMUL R4, R5, R90 ;  /* 0x0000005a05047220 */ /* 0x000fe20000400000 */
[----:B------:R-:W-:-:S03]  /*3f90*/  @P4 IMAD.MOV.U32 R5, RZ, RZ, R63 ;  /* 0x000000ffff054224 */ /* 0x000fc600078e003f */
[----:B------:R-:W-:Y:S01]  /*3fa0*/  FFMA R25, R25, R88, R4 ;  /* 0x0000005819197223 */ /* 0x000fe20000000004 */
[----:B------:R-:W-:-:S04]  /*3fb0*/  @P4 IMAD.MOV.U32 R4, RZ, RZ, R62 ;  /* 0x000000ffff044224 */ /* 0x000fc800078e003e */
[----:B------:R-:W-:-:S05]  /*3fc0*/  F2FP.TF32.F32.PACK_B R25, R25 ;  /* 0x00000019ff19723e */ /* 0x000fca00024050ff */
[----:B------:R2:W-:Y:S01]  /*3fd0*/  @P4 STG.E desc[UR36][R4.64+0x4], R25 ;  /* 0x0000041904004986 */ /* 0x0005e2000c101924 */
[----:B------:R-:W-:Y:S05]  /*3fe0*/  @!P6 BRA `(.L_x_99) ;  /* 0x000000000004e947 */ /* 0x000fea0003800000 */
[----:B------:R0:W5:Y:S02]  /*3ff0*/  LDG.E.LTC128B R68, desc[UR36][R60.64] ;  /* 0x000000243c447981 */ /* 0x000164000c1e1920 */
.L_x_99:
[----:B------:R-:W-:Y:S05]  /*4000*/  BSYNC B1 ;  /* 0x0000000000017941 */ /* 0x000fea0003800000 */
.L_x_98:
[----:B--2--5:R-:W-:Y:S01]  /*4010*/  LOP3.LUT R5, R68, 0xffffe000, RZ, 0xc0, !PT ;  /* 0xffffe00044057812 */ /* 0x024fe200078ec0ff */
[----:B------:R-:W-:Y:S01]  /*4020*/  BSSY B1, `(.L_x_100) ;  /* 0x0000009000017945 */ /* 0x000fe20003800000 */
[----:B------:R-:W-:-:S03]  /*4030*/  ISETP.NE.AND P4, PT, R107, RZ, PT ;  /* 0x000000ff6b00720c */ /* 0x000fc60003f85270 */
[----:B------:R-:W-:Y:S01]  /*4040*/  FMUL R5, R5, R90 ;  /* 0x0000005a05057220 */ /* 0x000fe20000400000 */
[----:B------:R-:W-:-:S03]  /*4050*/  ISETP.GT.AND P4, PT, R3, 0x88, P4 ;  /* 0x000000880300780c */ /* 0x000fc60002784270 */
[----:B------:R-:W-:-:S05]  /*4060*/  FFMA R5, R26, R88, R5 ;  /* 0x000000581a057223 */ /* 0x000fca0000000005 */
[----:B------:R-:W-:-:S05]  /*4070*/  F2FP.TF32.F32.PACK_B R5, R5 ;  /* 0x00000005ff05723e */ /* 0x000fca00024050ff */
[----:B------:R2:W-:Y:S01]  /*4080*/  @P6 STG.E desc[UR36][R64.64], R5 ;  /* 0x0000000540006986 */ /* 0x0005e2000c101924 */
[----:B------:R-:W-:Y:S05]  /*4090*/  @!P4 BRA `(.L_x_101) ;  /* 0x000000000004c947 */ /* 0x000fea0003800000 */
[----:B------:R0:W5:Y:S02]  /*40a0*/  LDG.E.LTC128B R68, desc[UR36][R8.64+0x4] ;  /* 0x0000042408447981 */ /* 0x000164000c1e1920 */
.L_x_101:
[----:B------:R-:W-:Y:S05]  /*40b0*/  BSYNC B1 ;  /* 0x0000000000017941 */ /* 0x000fea0003800000 */
.L_x_100:
[----:B--2--5:R-:W-:Y:S01]  /*40c0*/  LOP3.LUT R5, R68, 0xffffe000, RZ, 0xc0, !PT ;  /* 0xffffe00044057812 */ /* 0x024fe200078ec0ff */
[----:B------:R-:W-:Y:S01]  /*40d0*/  BSSY B1, `(.L_x_102) ;  /* 0x0000009000017945 */ /* 0x000fe20003800000 */
[----:B------:R-:W-:-:S03]  /*40e0*/  ISETP.NE.AND P6, PT, R108, RZ, PT ;  /* 0x000000ff6c00720c */ /* 0x000fc60003fc5270 */
[----:B------:R-:W-:-:S04]  /*40f0*/  FMUL R4, R5, R90 ;  /* 0x0000005a05047220 */ /* 0x000fc80000400000 */
[----:B------:R-:W-:-:S05]  /*4100*/  FFMA R27, R27, R88, R4 ;  /* 0x000000581b1b7223 */ /* 0x000fca0000000004 */
[----:B------:R-:W-:-:S05]  /*4110*/  F2FP.TF32.F32.PACK_B R27, R27 ;  /* 0x0000001bff1b723e */ /* 0x000fca00024050ff */
[----:B------:R2:W-:Y:S01]  /*4120*/  @P4 STG.E desc[UR36][R66.64+0x4], R27 ;  /* 0x0000041b42004986 */ /* 0x0005e2000c101924 */
[----:B------:R-:W-:-:S13]  /*4130*/  ISETP.GT.AND P4, PT, R3, 0x80, P6 ;  /* 0x000000800300780c */ /* 0x000fda0003784270 */
[----:B--2---:R-:W-:Y:S05]  /*4140*/  @!P4 BRA `(.L_x_103) ;  /* 0x000000000004c947 */ /* 0x004fea0003800000 */
[----:B------:R2:W5:Y:S02]  /*4150*/  LDG.E.LTC128B R68, desc[UR36][R56.64+0x20] ;  /* 0x0000202438447981 */ /* 0x000564000c1e1920 */
.L_x_103:
[----:B------:R-:W-:Y:S05]  /*4160*/  BSYNC B1 ;  /* 0x0000000000017941 */ /* 0x000fea0003800000 */
.L_x_102:
[----:B-----5:R-:W-:Y:S01]  /*4170*/  LOP3.LUT R5, R68, 0xffffe000, RZ, 0xc0, !PT ;  /* 0xffffe00044057812 */ /* 0x020fe200078ec0ff */
[----:B------:R-:W-:Y:S01]  /*4180*/  @P4 IMAD.MOV.U32 R4, RZ, RZ, R62 ;  /* 0x000000ffff044224 */ /* 0x000fe200078e003e */
[----:B------:R-:W-:Y:S01]  /*4190*/  ISETP.NE.AND P6, PT, R109, RZ, PT ;  /* 0x000000ff6d00720c */ /* 0x000fe20003fc5270 */
[----:B------:R-:W-:Y:S02]  /*41a0*/  BSSY B1, `(.L_x_104) ;  /* 0x0000009000017945 */ /* 0x000fe40003800000 */
[----:B------:R-:W-:-:S04]  /*41b0*/  FMUL R5, R5, R90 ;  /* 0x0000005a05057220 */ /* 0x000fc80000400000 */
[----:B-1--4-:R-:W-:Y:S01]  /*41c0*/  FFMA R7, R28, R88, R5 ;  /* 0x000000581c077223 */ /* 0x012fe20000000005 */
[----:B------:R-:W-:-:S04]  /*41d0*/  @P4 IMAD.MOV.U32 R5, RZ, RZ, R63 ;  /* 0x000000ffff054224 */ /* 0x000fc800078e003f */
[----:B------:R-:W-:-:S05]  /*41e0*/  F2FP.TF32.F32.PACK_B R7, R7 ;  /* 0x00000007ff07723e */ /* 0x000fca00024050ff */
[----:B------:R1:W-:Y:S01]  /*41f0*/  @P4 STG.E desc[UR36][R4.64+0x20], R7 ;  /* 0x0000200704004986 */ /* 0x0003e2000c101924 */
[----:B------:R-:W-:-:S13]  /*4200*/  ISETP.GT.AND P4, PT, R3, 0x80, P6 ;  /* 0x000000800300780c */ /* 0x000fda0003784270 */
[----:B-1----:R-:W-:Y:S05]  /*4210*/  @!P4 BRA `(.L_x_105) ;  /* 0x000000000004c947 */ /* 0x002fea0003800000 */
[----:B------:R1:W5:Y:S02]  /*4220*/  LDG.E.LTC128B R68, desc[UR36][R56.64+0x24] ;  /* 0x0000242438447981 */ /* 0x000364000c1e1920 */
.L_x_105:
[----:B------:R-:W-:Y:S05]  /*4230*/  BSYNC B1 ;  /* 0x0000000000017941 */ /* 0x000fea0003800000 */
.L_x_104:
[----:B-----5:R-:W-:Y:S01]  /*4240*/  LOP3.LUT R5, R68, 0xffffe000, RZ, 0xc0, !PT ;  /* 0xffffe00044057812 */ /* 0x020fe200078ec0ff */
[----:B------:R-:W-:Y:S04]  /*4250*/  BSSY B1, `(.L_x_106) ;  /* 0x000000b000017945 */ /* 0x000fe80003800000 */
[----:B------:R-:W-:Y:S01]  /*4260*/  FMUL R4, R5, R90 ;  /* 0x0000005a05047220 */ /* 0x000fe20000400000 */
[----:B------:R-:W-:-:S03]  /*4270*/  @P4 IMAD.MOV.U32 R5, RZ, RZ, R63 ;  /* 0x000000ffff054224 */ /* 0x000fc600078e003f */
[----:B------:R-:W-:Y:S01]  /*4280*/  FFMA R29, R29, R88, R4 ;  /* 0x000000581d1d7223 */ /* 0x000fe20000000004 */
[----:B------:R-:W-:-:S04]  /*4290*/  @P4 IMAD.MOV.U32 R4, RZ, RZ, R62 ;  /* 0x000000ffff044224 */ /* 0x000fc800078e003e */
[----:B------:R-:W-:-:S05]  /*42a0*/  F2FP.TF32.F32.PACK_B R29, R29 ;  /* 0x0000001dff1d723e */ /* 0x000fca00024050ff */
[----:B------:R4:W-:Y:S01]  /*42b0*/  @P4 STG.E desc[UR36][R4.64+0x24], R29 ;  /* 0x0000241d04004986 */ /* 0x0009e2000c101924 */
[----:B------:R-:W-:-:S04]  /*42c0*/  ISETP.NE.AND P4, PT, R108, RZ, PT ;  /* 0x000000ff6c00720c */ /* 0x000fc80003f85270 */
[----:B------:R-:W-:-:S13]  /*42d0*/  ISETP.GT.AND P4, PT, R3, 0x88, P4 ;  /* 0x000000880300780c */ /* 0x000fda0002784270 */
[----:B----4-:R-:W-:Y:S05]  /*42e0*/  @!P4 BRA `(.L_x_107) ;  /* 0x000000000004c947 */ /* 0x010fea0003800000 */
[----:B------:R4:W5:Y:S02]  /*42f0*/  LDG.E.LTC128B R68, desc[UR36][R8.64+0x20] ;  /* 0x0000202408447981 */ /* 0x000964000c1e1920 */
.L_x_107:
[----:B------:R-:W-:Y:S05]  /*4300*/  BSYNC B1 ;  /* 0x0000000000017941 */ /* 0x000fea0003800000 */
.L_x_106:
        /* <DEDUP_REMOVED lines=9> */
.L_x_109:
[----:B------:R-:W-:Y:S05]  /*43a0*/  BSYNC B1 ;  /* 0x0000000000017941 */ /* 0x000fea0003800000 */
.L_x_108:
[----:B-----5:R-:W-:Y:S01]  /*43b0*/  LOP3.LUT R5, R68, 0xffffe000, RZ, 0xc0, !PT ;  /* 0xffffe00044057812 */ /* 0x020fe200078ec0ff */
[----:B------:R-:W-:Y:S01]  /*43c0*/  BSSY B1, `(.L_x_110) ;  /* 0x000000b000017945 */ /* 0x000fe20003800000 */
[----:B------:R-:W-:-:S03]  /*43d0*/  ISETP.NE.AND P6, PT, R102, RZ, PT ;  /* 0x000000ff6600720c */ /* 0x000fc60003fc5270 */
[----:B------:R-:W-:Y:S01]  /*43e0*/  FMUL R4, R5, R90 ;  /* 0x0000005a05047220 */ /* 0x000fe20000400000 */
[----:B------:R-:W-:-:S03]  /*43f0*/  @P4 IMAD.MOV.U32 R5, RZ, RZ, R11 ;  /* 0x000000ffff054224 */ /* 0x000fc600078e000b */
[----:B------:R-:W-:Y:S01]  /*4400*/  FFMA R31, R31, R88, R4 ;  /* 0x000000581f1f7223 */ /* 0x000fe20000000004 */
[----:B------:R-:W-:-:S04]  /*4410*/  @P4 IMAD.MOV.U32 R4, RZ, RZ, R10 ;  /* 0x000000ffff044224 */ /* 0x000fc800078e000a */
[----:B------:R-:W-:-:S05]  /*4420*/  F2FP.TF32.F32.PACK_B R31, R31 ;  /* 0x0000001fff1f723e */ /* 0x000fca00024050ff */
[----:B------:R0:W-:Y:S01]  /*4430*/  @P4 STG.E desc[UR36][R4.64+0x24], R31 ;  /* 0x0000241f04004986 */ /* 0x0001e2000c101924 */
[----:B------:R-:W-:-:S13]  /*4440*/  ISETP.GT.AND P4, PT, R3, 0x80, P6 ;  /* 0x000000800300780c */ /* 0x000fda0003784270 */
[----:B0-----:R-:W-:Y:S05]  /*4450*/  @!P4 BRA `(.L_x_111) ;  /* 0x000000000004c947 */ /* 0x001fea0003800000 */
[----:B------:R0:W5:Y:S02]  /*4460*/  LDG.E.LTC128B R68, desc[UR36][R56.64+0x40] ;  /* 0x0000402438447981 */ /* 0x000164000c1e1920 */
.L_x_111:
[----:B------:R-:W-:Y:S05]  /*4470*/  BSYNC B1 ;  /* 0x0000000000017941 */ /* 0x000fea0003800000 */
.L_x_110:
[----:B-----5:R-:W-:Y:S01]  /*4480*/  LOP3.LUT R5, R68, 0xffffe000, RZ, 0xc0, !PT ;  /* 0xffffe00044057812 */ /* 0x020fe200078ec0ff */
[----:B------:R-:W-:Y:S01]  /*4490*/  @P4 IMAD.MOV.U32 R4, RZ, RZ, R62 ;  /* 0x000000ffff044224 */ /* 0x000fe200078e003e */
[----:B------:R-:W-:Y:S01]  /*44a0*/  ISETP.NE.AND P6, PT, R92, RZ, PT ;  /* 0x000000ff5c00720c */ /* 0x000fe20003fc5270 */
[----:B------:R-:W-:Y:S02]  /*44b0*/  BSSY B1, `(.L_x_112) ;  /* 0x0000009000017945 */ /* 0x000fe40003800000 */
[----:B------:R-:W-:-:S04]  /*44c0*/  FMUL R5, R5, R90 ;  /* 0x0000005a05057220 */ /* 0x000fc80000400000 */
[----:B------:R-:W-:Y:S01]  /*44d0*/  FFMA R7, R32, R88, R5 ;  /* 0x0000005820077223 */ /* 0x000fe20000000005 */
[----:B------:R-:W-:-:S04]  /*44e0*/  @P4 IMAD.MOV.U32 R5, RZ, RZ, R63 ;  /* 0x000000ffff054224 */ /* 0x000fc800078e003f */
[----:B------:R-:W-:-:S05]  /*44f0*/  F2FP.TF32.F32.PACK_B R7, R7 ;  /* 0x00000007ff07723e */ /* 0x000fca00024050ff */
[----:B------:R0:W-:Y:S01]  /*4500*/  @P4 STG.E desc[UR36][R4.64+0x40], R7 ;  /* 0x0000400704004986 */ /* 0x0001e2000c101924 */
[----:B------:R-:W-:-:S13]  /*4510*/  ISETP.GT.AND P4, PT, R3, 0x80, P6 ;  /* 0x000000800300780c */ /* 0x000fda0003784270 */
[----:B0-----:R-:W-:Y:S05]  /*4520*/  @!P4 BRA `(.L_x_113) ;  /* 0x000000000004c947 */ /* 0x001fea0003800000 */
[----:B------:R0:W5:Y:S02]  /*4530*/  LDG.E.LTC128B R68, desc[UR36][R56.64+0x44] ;  /* 0x0000442438447981 */ /* 0x000164000c1e1920 */
.L_x_113:
[----:B------:R-:W-:Y:S05]  /*4540*/  BSYNC B1 ;  /* 0x0000000000017941 */ /* 0x000fea0003800000 */
.L_x_112:
        /* <DEDUP_REMOVED lines=10> */
[----:B0-----:R-:W-:Y:S05]  /*45f0*/  @!P4 BRA `(.L_x_115) ;  /* 0x000000000004c947 */ /* 0x001fea0003800000 */
[----:B------:R0:W5:Y:S02]  /*4600*/  LDG.E.LTC128B R68, desc[UR36][R8.64+0x40] ;  /* 0x0000402408447981 */ /* 0x000164000c1e1920 */
.L_x_115:
[----:B------:R-:W-:Y:S05]  /*4610*/  BSYNC B1 ;  /* 0x0000000000017941 */ /* 0x000fea0003800000 */
.L_x_114:
[----:B-----5:R-:W-:Y:S01]  /*4620*/  LOP3.LUT R5, R68, 0xffffe000, RZ, 0xc0, !PT ;  /* 0xffffe00044057812 */ /* 0x020fe200078ec0ff */
[----:B------:R-:W-:Y:S01]  /*4630*/  @P4 IMAD.MOV.U32 R4, RZ, RZ, R10 ;  /* 0x000000ffff044224 */ /* 0x000fe200078e000a */
[----:B------:R-:W-:Y:S03]  /*4640*/  BSSY B1, `(.L_x_116) ;  /* 0x0000009000017945 */ /* 0x000fe60003800000 */
        /* <DEDUP_REMOVED lines=8> */
.L_x_117:
[----:B------:R-:W-:Y:S05]  /*46d0*/  BSYNC B1 ;  /* 0x0000000000017941 */ /* 0x000fea0003800000 */
.L_x_116:
        /* <DEDUP_REMOVED lines=12> */
.L_x_119:
[----:B------:R-:W-:Y:S05]  /*47a0*/  BSYNC B1 ;  /* 0x0000000000017941 */ /* 0x000fea0003800000 */
.L_x_118:
        /* <DEDUP_REMOVED lines=12> */
.L_x_121:
[----:B------:R-:W-:Y:S05]  /*4870*/  BSYNC B1 ;  /* 0x0000000000017941 */ /* 0x000fea0003800000 */
.L_x_120:
        /* <DEDUP_REMOVED lines=12> */
.L_x_123:
[----:B------:R-:W-:Y:S05]  /*4940*/  BSYNC B1 ;  /* 0x0000000000017941 */ /* 0x000fea0003800000 */
.L_x_122:
        /* <DEDUP_REMOVED lines=11> */
.L_x_125:
[----:B------:R-:W-:Y:S05]  /*4a00*/  BSYNC B1 ;  /* 0x0000000000017941 */ /* 0x000fea0003800000 */
.L_x_124:
        /* <DEDUP_REMOVED lines=12> */
.L_x_127:
[----:B------:R-:W-:Y:S05]  /*4ad0*/  BSYNC B1 ;  /* 0x0000000000017941 */ /* 0x000fea0003800000 */
.L_x_126:
        /* <DEDUP_REMOVED lines=12> */
.L_x_129:
[----:B------:R-:W-:Y:S05]  /*4ba0*/  BSYNC B1 ;  /* 0x0000000000017941 */ /* 0x000fea0003800000 */
.L_x_128:
        /* <DEDUP_REMOVED lines=12> */
.L_x_131:
[----:B------:R-:W-:Y:S05]  /*4c70*/  BSYNC B1 ;  /* 0x0000000000017941 */ /* 0x000fea0003800000 */
.L_x_130:
        /* <DEDUP_REMOVED lines=11> */
.L_x_133:
[----:B------:R-:W-:Y:S05]  /*4d30*/  BSYNC B1 ;  /* 0x0000000000017941 */ /* 0x000fea0003800000 */
.L_x_132:
        /* <DEDUP_REMOVED lines=12> */
.L_x_135:
[----:B------:R-:W-:Y:S05]  /*4e00*/  BSYNC B1 ;  /* 0x0000000000017941 */ /* 0x000fea0003800000 */
.L_x_134:
        /* <DEDUP_REMOVED lines=11> */
.L_x_137:
[----:B------:R-:W-:Y:S05]  /*4ec0*/  BSYNC B1 ;  /* 0x0000000000017941 */ /* 0x000fea0003800000 */
.L_x_136:
        /* <DEDUP_REMOVED lines=11> */
.L_x_139:
[----:B------:R-:W-:Y:S05]  /*4f80*/  BSYNC B1 ;  /* 0x0000000000017941 */ /* 0x000fea0003800000 */
.L_x_138:
[----:B-----5:R-:W-:Y:S01]  /*4f90*/  LOP3.LUT R5, R68, 0xffffe000, RZ, 0xc0, !PT ;  /* 0xffffe00044057812 */ /* 0x020fe200078ec0ff */
[----:B------:R-:W-:Y:S01]  /*4fa0*/  @P4 IMAD.MOV.U32 R4, RZ, RZ, R10 ;  /* 0x000000ffff044224 */ /* 0x000fe200078e000a */
[----:B------:R-:W-:Y:S01]  /*4fb0*/  ISETP.GT.AND P5, PT, R3, 0x88, P5 ;  /* 0x000000880300780c */ /* 0x000fe20002fa4270 */
[----:B------:R-:W-:Y:S02]  /*4fc0*/  BSSY B1, `(.L_x_140) ;  /* 0x0000008000017945 */ /* 0x000fe40003800000 */
[----:B------:R-:W-:-:S04]  /*4fd0*/  FMUL R5, R5, R90 ;  /* 0x0000005a05057220 */ /* 0x000fc80000400000 */
[----:B------:R-:W-:Y:S01]  /*4fe0*/  FFMA R7, R46, R88, R5 ;  /* 0x000000582e077223 */ /* 0x000fe20000000005 */
[----:B------:R-:W-:-:S04]  /*4ff0*/  @P4 IMAD.MOV.U32 R5, RZ, RZ, R11 ;  /* 0x000000ffff054224 */ /* 0x000fc800078e000b */
[----:B------:R-:W-:-:S05]  /*5000*/  F2FP.TF32.F32.PACK_B R7, R7 ;  /* 0x00000007ff07723e */ /* 0x000fca00024050ff */
[----:B------:R0:W-:Y:S01]  /*5010*/  @P4 STG.E desc[UR36][R4.64+0xa0], R7 ;  /* 0x0000a00704004986 */ /* 0x0001e2000c101924 */
[----:B------:R-:W-:Y:S05]  /*5020*/  @!P5 BRA `(.L_x_141) ;  /* 0x000000000004d947 */ /* 0x000fea0003800000 */
[----:B------:R0:W5:Y:S02]  /*5030*/  LDG.E.LTC128B R68, desc[UR36][R8.64+0xa4] ;  /* 0x0000a42408447981 */ /* 0x000164000c1e1920 */
.L_x_141:
[----:B------:R-:W-:Y:S05]  /*5040*/  BSYNC B1 ;  /* 0x0000000000017941 */ /* 0x000fea0003800000 */
.L_x_140:
[----:B0----5:R-:W-:Y:S01]  /*5050*/  LOP3.LUT R5, R68, 0xffffe000, RZ, 0xc0, !PT ;  /* 0xffffe00044057812 */ /* 0x021fe200078ec0ff */
        /* <DEDUP_REMOVED lines=10> */
.L_x_143:
[----:B------:R-:W-:Y:S05]  /*5100*/  BSYNC B1 ;  /* 0x0000000000017941 */ /* 0x000fea0003800000 */
.L_x_142:
[----:B0----5:R-:W-:Y:S01]  /*5110*/  LOP3.LUT R5, R68, 0xffffe000, RZ, 0xc0, !PT ;  /* 0xffffe00044057812 */ /* 0x021fe200078ec0ff */
        /* <DEDUP_REMOVED lines=10> */
.L_x_145:
[----:B------:R-:W-:Y:S05]  /*51c0*/  BSYNC B1 ;  /* 0x0000000000017941 */ /* 0x000fea0003800000 */
.L_x_144:
        /* <DEDUP_REMOVED lines=11> */
.L_x_147:
[----:B------:R-:W-:Y:S05]  /*5280*/  BSYNC B1 ;  /* 0x0000000000017941 */ /* 0x000fea0003800000 */
.L_x_146:
        /* <DEDUP_REMOVED lines=11> */
.L_x_149:
[----:B------:R-:W-:Y:S05]  /*5340*/  BSYNC B1 ;  /* 0x0000000000017941 */ /* 0x000fea0003800000 */
.L_x_148:
        /* <DEDUP_REMOVED lines=11> */
.L_x_151:
[----:B------:R-:W-:Y:S05]  /*5400*/  BSYNC B1 ;  /* 0x0000000000017941 */ /* 0x000fea0003800000 */
.L_x_150:
        /* <DEDUP_REMOVED lines=11> */
.L_x_153:
[----:B------:R-:W-:Y:S05]  /*54c0*/  BSYNC B1 ;  /* 0x0000000000017941 */ /* 0x000fea0003800000 */
.L_x_152:
        /* <DEDUP_REMOVED lines=9> */
.L_x_155:
[----:B------:R-:W-:Y:S05]  /*5560*/  BSYNC B1 ;  /* 0x0000000000017941 */ /* 0x000fea0003800000 */
.L_x_154:
        /* <DEDUP_REMOVED lines=11> */
.L_x_157:
[----:B------:R-:W-:Y:S05]  /*5620*/  BSYNC B1 ;  /* 0x0000000000017941 */ /* 0x000fea0003800000 */
.L_x_156:
[----:B------:R-:W-:Y:S05]  /*5630*/  @!P0 BRA `(.L_x_158) ;  /* 0x00000014008c8947 */ /* 0x000fea0003800000 */
[----:B-----5:R-:W-:-:S05]  /*5640*/  LOP3.LUT R3, R68, 0xffffe000, RZ, 0xc0, !PT ;  /* 0xffffe00044037812 */ /* 0x020fca00078ec0ff */
[----:B0-----:R-:W-:-:S04]  /*5650*/  FMUL R4, R3, R90 ;  /* 0x0000005a03047220 */ /* 0x001fc80000400000 */
[----:B------:R-:W-:-:S05]  /*5660*/  FFMA R55, R55, R88, R4 ;  /* 0x0000005837377223 */ /* 0x000fca0000000004 */
[----:B------:R-:W-:-:S05]  /*5670*/  F2FP.TF32.F32.PACK_B R55, R55 ;  /* 0x00000037ff37723e */ /* 0x000fca00024050ff */
[----:B------:R0:W-:Y:S01]  /*5680*/  STG.E desc[UR36][R10.64+0xe4], R55 ;  /* 0x0000e4370a007986 */ /* 0x0001e2000c101924 */
[----:B------:R-:W-:Y:S05]  /*5690*/  BRA `(.L_x_158) ;  /* 0x0000001400747947 */ /* 0x000fea0003800000 */
.L_x_35:
[----:B------:R-:W-:Y:S01]  /*56a0*/  ULDC.64 UR4, c[0x0][0x5c0] ;  /* 0x0001700000047ab9 */ /* 0x000fe20000000a00 */
[-C--:B------:R-:W-:Y:S01]  /*56b0*/  FMUL R5, R56, R88.reuse ;  /* 0x0000005838057220 */ /* 0x080fe20000400000 */
[----:B------:R-:W-:Y:S01]  /*56c0*/  LEA R8, P1, R104, UR4, 0x2 ;  /* 0x0000000468087c11 */ /* 0x000fe2000f8210ff */
[-C--:B------:R-:W-:Y:S01]  /*56d0*/  FMUL R57, R57, R88.reuse ;  /* 0x0000005839397220 */ /* 0x080fe20000400000 */
[----:B------:R-:W-:Y:S01]  /*56e0*/  ISETP.GT.AND P4, PT, R4, 0x1, PT ;  /* 0x000000010400780c */ /* 0x000fe20003f84270 */
[----:B------:R-:W-:Y:S01]  /*56f0*/  IMAD.SHL.U32 R15, R10, 0x20, RZ ;  /* 0x000000200a0f7824 */ /* 0x000fe200078e00ff */
[----:B------:R-:W-:Y:S01]  /*5700*/  LEA.HI.X R9, R104, UR5, R107, 0x2, P1 ;  /* 0x0000000568097c11 */ /* 0x000fe200088f146b */
[----:B--2---:R-:W-:Y:S01]  /*5710*/  IMAD.SHL.U32 R91, R10, 0x200, RZ ;  /* 0x000002000a5b7824 */ /* 0x004fe200078e00ff */
[----:B------:R-:W-:Y:S01]  /*5720*/  F2FP.TF32.F32.PACK_B R5, R5 ;  /* 0x00000005ff05723e */ /* 0x000fe200024050ff */
[-C--:B------:R-:W-:Y:S01]  /*5730*/  FMUL R59, R59, R88.reuse ;  /* 0x000000583b3b7220 */ /* 0x080fe20000400000 */
[C---:B------:R-:W-:Y:S01]  /*5740*/  ISETP.GT.AND P1, PT, R3.reuse, RZ, P4 ;  /* 0x000000ff0300720c */ /* 0x040fe20002724270 */
[-C--:B------:R-:W-:Y:S01]  /*5750*/  FMUL R13, R58, R88.reuse ;  /* 0x000000583a0d7220 */ /* 0x080fe20000400000 */
[C-C-:B------:R-:W-:Y:S01]  /*5760*/  SHF.L.U64.HI R7, R10.reuse, 0x5, R11.reuse ;  /* 0x000000050a077819 */ /* 0x140fe2000001020b */
[----:B------:R0:W-:Y:S01]  /*5770*/  @P0 STG.E desc[UR36][R8.64], R5 ;  /* 0x0000000508000986 */ /* 0x0001e2000c101924 */
[----:B------:R-:W-:Y:S01]  /*5780*/  ISETP.GT.AND P0, PT, R3, 0x8, P4 ;  /* 0x000000080300780c */ /* 0x000fe20002704270 */
[-C--:B------:R-:W-:Y:S01]  /*5790*/  FMUL R61, R61, R88.reuse ;  /* 0x000000583d3d7220 */ /* 0x080fe20000400000 */
[----:B------:R-:W-:Y:S01]  /*57a0*/  SHF.L.U64.HI R89, R10, 0x9, R11 ;  /* 0x000000090a597819 */ /* 0x000fe2000001020b */
[----:B------:R-:W-:Y:S01]  /*57b0*/  FMUL R63, R63, R88 ;  /* 0x000000583f3f7220 */ /* 0x000fe20000400000 */
[----:B------:R-:W-:Y:S01]  /*57c0*/  IADD3 R10, P2, R15, R8, RZ ;  /* 0x000000080f0a7210 */ /* 0x000fe20007f5e0ff */
[-C--:B------:R-:W-:Y:S01]  /*57d0*/  FMUL R65, R65, R88.reuse ;  /* 0x0000005841417220 */ /* 0x080fe20000400000 */
[----:B------:R-:W-:Y:S01]  /*57e0*/  F2FP.TF32.F32.PACK_B R57, R57 ;  /* 0x00000039ff39723e */ /* 0x000fe200024050ff */
[----:B------:R-:W-:Y:S01]  /*57f0*/  FMUL R67, R67, R88 ;  /* 0x0000005843437220 */ /* 0x000fe20000400000 */
[----:B------:R-:W-:Y:S01]  /*5800*/  F2FP.TF32.F32.PACK_B R59, R59 ;  /* 0x0000003bff3b723e */ /* 0x000fe200024050ff */
[----:B------:R-:W-:Y:S01]  /*5810*/  IMAD.X R11, R7, 0x1, R9, P2 ;  /* 0x00000001070b7824 */ /* 0x000fe200010e0609 */
[----:B------:R-:W-:Y:S01]  /*5820*/  ISETP.GT.AND P5, PT, R4, 0x8, PT ;  /* 0x000000080400780c */ /* 0x000fe20003fa4270 */
[----:B------:R-:W-:Y:S01]  /*5830*/  @P1 STG.E desc[UR36][R8.64+0x4], R57 ;  /* 0x0000043908001986 */ /* 0x000fe2000c101924 */
[----:B------:R-:W-:Y:S01]  /*5840*/  IADD3 R6, P1, P2, R91, R8, R15 ;  /* 0x000000085b067210 */ /* 0x000fe20007a3e00f */
[-C--:B0-----:R-:W-:Y:S01]  /*5850*/  FMUL R5, R60, R88.reuse ;  /* 0x000000583c057220 */ /* 0x081fe20000400000 */
[C---:B------:R-:W-:Y:S01]  /*5860*/  ISETP.GT.AND P4, PT, R4.reuse, 0x9, PT ;  /* 0x000000090400780c */ /* 0x040fe20003f84270 */
[----:B------:R-:W-:Y:S01]  /*5870*/  @P0 STG.E desc[UR36][R10.64+0x4], R59 ;  /* 0x0000043b0a000986 */ /* 0x000fe2000c101924 */
[----:B------:R-:W-:Y:S01]  /*5880*/  ISETP.GT.AND P3, PT, R3, 0x8, P6 ;  /* 0x000000080300780c */ /* 0x000fe20003764270 */
[-C--:B------:R-:W-:Y:S01]  /*5890*/  FMUL R69, R69, R88.reuse ;  /* 0x0000005845457220 */ /* 0x080fe20000400000 */
[----:B------:R-:W-:Y:S01]  /*58a0*/  IADD3.X R7, R89, R9, R7, P1, P2 ;  /* 0x0000000959077210 */ /* 0x000fe20000fe4407 */
[-C--:B------:R-:W-:Y:S01]  /*58b0*/  FMUL R71, R71, R88.reuse ;  /* 0x0000005847477220 */ /* 0x080fe20000400000 */
[----:B------:R-:W-:Y:S01]  /*58c0*/  ISETP.GT.AND P1, PT, R3, RZ, P5 ;  /* 0x000000ff0300720c */ /* 0x000fe20002f24270 */
[-C--:B------:R-:W-:Y:S01]  /*58d0*/  FMUL R73, R73, R88.reuse ;  /* 0x0000005849497220 */ /* 0x080fe20000400000 */
[----:B------:R-:W-:Y:S01]  /*58e0*/  ISETP.GT.AND P0, PT, R3, RZ, P4 ;  /* 0x000000ff0300720c */ /* 0x000fe20002704270 */
[-C--:B------:R-:W-:Y:S01]  /*58f0*/  FMUL R75, R75, R88.reuse ;  /* 0x000000584b4b7220 */ /* 0x080fe20000400000 */
[----:B------:R-:W-:Y:S01]  /*5900*/  F2FP.TF32.F32.PACK_B R13, R13 ;  /* 0x0000000dff0d723e */ /* 0x000fe200024050ff */
[-C--:B------:R-:W-:Y:S01]  /*5910*/  FMUL R77, R77, R88.reuse ;  /* 0x000000584d4d7220 */ /* 0x080fe20000400000 */
[----:B------:R-:W-:Y:S01]  /*5920*/  F2FP.TF32.F32.PACK_B R5, R5 ;  /* 0x00000005ff05723e */ /* 0x000fe200024050ff */
[-C--:B------:R-:W-:Y:S01]  /*5930*/  FMUL R79, R79, R88.reuse ;  /* 0x000000584f4f7220 */ /* 0x080fe20000400000 */
[----:B------:R-:W-:Y:S01]  /*5940*/  F2FP.TF32.F32.PACK_B R61, R61 ;  /* 0x0000003dff3d723e */ /* 0x000fe200024050ff */
[----:B------:R0:W-:Y:S01]  /*5950*/  @P3 STG.E desc[UR36][R10.64], R13 ;  /* 0x0000000d0a003986 */ /* 0x0001e2000c101924 */
[----:B------:R-:W-:Y:S01]  /*5960*/  F2FP.TF32.F32.PACK_B R63, R63 ;  /* 0x0000003fff3f723e */ /* 0x000fe200024050ff */
[-C--:B------:R-:W-:Y:S01]  /*5970*/  FMUL R81, R81, R88.reuse ;  /* 0x0000005851517220 */ /* 0x080fe20000400000 */
[C---:B------:R-:W-:Y:S01]  /*5980*/  ISETP.GT.AND P3, PT, R4.reuse, 0x10, PT ;  /* 0x000000100400780c */ /* 0x040fe20003f64270 */
[----:B------:R1:W-:Y:S01]  /*5990*/  @P1 STG.E desc[UR36][R8.64+0x20], R5 ;  /* 0x0000200508001986 */ /* 0x0003e2000c101924 */
[----:B------:R-:W-:Y:S01]  /*59a0*/  ISETP.GT.AND P1, PT, R3, 0x8, P5 ;  /* 0x000000080300780c */ /* 0x000fe20002f24270 */
[-C--:B------:R-:W-:Y:S01]  /*59b0*/  FMUL R83, R83, R88.reuse ;  /* 0x0000005853537220 */ /* 0x080fe20000400000 */
[----:B------:R-:W-:Y:S01]  /*59c0*/  ISETP.GT.AND P2, PT, R4, 0x11, PT ;  /* 0x000000110400780c */ /* 0x000fe20003f44270 */
[----:B------:R-:W-:Y:S01]  /*59d0*/  @P0 STG.E desc[UR36][R8.64+0x24], R61 ;  /* 0x0000243d08000986 */ /* 0x000fe2000c101924 */
[----:B------:R-:W-:Y:S01]  /*59e0*/  ISETP.GT.AND P0, PT, R3, 0x8, P4 ;  /* 0x000000080300780c */ /* 0x000fe20002704270 */
[-C--:B------:R-:W-:Y:S01]  /*59f0*/  FMUL R85, R85, R88.reuse ;  /* 0x0000005855557220 */ /* 0x080fe20000400000 */
[----:B------:R-:W-:Y:S01]  /*5a00*/  F2FP.TF32.F32.PACK_B R65, R65 ;  /* 0x00000041ff41723e */ /* 0x000fe200024050ff */
[-C--:B0-----:R-:W-:Y:S01]  /*5a10*/  FMUL R13, R62, R88.reuse ;  /* 0x000000583e0d7220 */ /* 0x081fe20000400000 */
[----:B------:R-:W-:Y:S01]  /*5a20*/  F2FP.TF32.F32.PACK_B R67, R67 ;  /* 0x00000043ff43723e */ /* 0x000fe200024050ff */
[-C--:B------:R-:W-:Y:S01]  /*5a30*/  FMUL R87, R87, R88.reuse ;  /* 0x0000005857577220 */ /* 0x080fe20000400000 */
[----:B------:R-:W-:Y:S01]  /*5a40*/  F2FP.TF32.F32.PACK_B R69, R69 ;  /* 0x00000045ff45723e */ /* 0x000fe200024050ff */
[-C--:B-1----:R-:W-:Y:S01]  /*5a50*/  FMUL R5, R64, R88.reuse ;  /* 0x0000005840057220 */ /* 0x082fe20000400000 */
[----:B------:R-:W-:Y:S01]  /*5a60*/  F2FP.TF32.F32.PACK_B R13, R13 ;  /* 0x0000000dff0d723e */ /* 0x000fe200024050ff */
[-C--:B------:R-:W-:Y:S01]  /*5a70*/  FMUL R57, R24, R88.reuse ;  /* 0x0000005818397220 */ /* 0x080fe20000400000 */
[----:B------:R-:W-:Y:S01]  /*5a80*/  F2FP.TF32.F32.PACK_B R71, R71 ;  /* 0x00000047ff47723e */ /* 0x000fe200024050ff */
[-C--:B------:R-:W-:Y:S01]  /*5a90*/  FMUL R25, R25, R88.reuse ;  /* 0x0000005819197220 */ /* 0x080fe20000400000 */
[----:B------:R-:W-:Y:S01]  /*5aa0*/  F2FP.TF32.F32.PACK_B R5, R5 ;  /* 0x00000005ff05723e */ /* 0x000fe200024050ff */
[----:B------:R-:W-:Y:S01]  /*5ab0*/  @P0 STG.E desc[UR36][R10.64+0x24], R63 ;  /* 0x0000243f0a000986 */ /* 0x000fe2000c101924 */
[----:B------:R-:W-:Y:S01]  /*5ac0*/  ISETP.GT.AND P0, PT, R3, RZ, P3 ;  /* 0x000000ff0300720c */ /* 0x000fe20001f04270 */
[-C--:B------:R-:W-:Y:S01]  /*5ad0*/  FMUL R27, R27, R88.reuse ;  /* 0x000000581b1b7220 */ /* 0x080fe20000400000 */
[----:B------:R-:W-:Y:S01]  /*5ae0*/  F2FP.TF32.F32.PACK_B R73, R73 ;  /* 0x00000049ff49723e */ /* 0x000fe200024050ff */
[----:B------:R0:W-:Y:S01]  /*5af0*/  @P1 STG.E desc[UR36][R10.64+0x20], R13 ;  /* 0x0000200d0a001986 */ /* 0x0001e2000c101924 */
[C---:B------:R-:W-:Y:S01]  /*5b00*/  ISETP.GT.AND P1, PT, R4.reuse, 0x19, PT ;  /* 0x000000190400780c */ /* 0x040fe20003f24270 */
[-C--:B------:R-:W-:Y:S01]  /*5b10*/  FMUL R29, R29, R88.reuse ;  /* 0x000000581d1d7220 */ /* 0x080fe20000400000 */
[----:B------:R-:W-:Y:S01]  /*5b20*/  F2FP.TF32.F32.PACK_B R75, R75 ;  /* 0x0000004bff4b723e */ /* 0x000fe200024050ff */
[-C--:B------:R-:W-:Y:S01]  /*5b30*/  FMUL R31, R31, R88.reuse ;  /* 0x000000581f1f7220 */ /* 0x080fe20000400000 */
[C---:B------:R-:W-:Y:S01]  /*5b40*/  ISETP.GT.AND P5, PT, R4.reuse, 0x28, PT ;  /* 0x000000280400780c */ /* 0x040fe20003fa4270 */
[-C--:B------:R-:W-:Y:S01]  /*5b50*/  FMUL R33, R33, R88.reuse ;  /* 0x0000005821217220 */ /* 0x080fe20000400000 */
[----:B------:R-:W-:Y:S01]  /*5b60*/  ISETP.GT.AND P4, PT, R4, 0x29, PT ;  /* 0x000000290400780c */ /* 0x000fe20003f84270 */
[-C--:B------:R-:W-:Y:S01]  /*5b70*/  FMUL R35, R35, R88.reuse ;  /* 0x0000005823237220 */ /* 0x080fe20000400000 */
[----:B------:R-:W-:Y:S01]  /*5b80*/  F2FP.TF32.F32.PACK_B R77, R77 ;  /* 0x0000004dff4d723e */ /* 0x000fe200024050ff */
[----:B------:R1:W-:Y:S01]  /*5b90*/  @P0 STG.E desc[UR36][R8.64+0x40], R5 ;  /* 0x0000400508000986 */ /* 0x0003e2000c101924 */
[----:B------:R-:W-:Y:S01]  /*5ba0*/  ISETP.GT.AND P0, PT, R3, RZ, P2 ;  /* 0x000000ff0300720c */ /* 0x000fe20001704270 */
[-C--:B0-----:R-:W-:Y:S01]  /*5bb0*/  FMUL R13, R66, R88.reuse ;  /* 0x00000058420d7220 */ /* 0x081fe20000400000 */
[----:B------:R-:W-:Y:S01]  /*5bc0*/  F2FP.TF32.F32.PACK_B R79, R79 ;  /* 0x0000004fff4f723e */ /* 0x000fe200024050ff */
[-C--:B------:R-:W-:Y:S01]  /*5bd0*/  FMUL R37, R37, R88.reuse ;  /* 0x0000005825257220 */ /* 0x080fe20000400000 */
[----:B------:R-:W-:Y:S01]  /*5be0*/  F2FP.TF32.F32.PACK_B R81, R81 ;  /* 0x00000051ff51723e */ /* 0x000fe200024050ff */
[-C--:B------:R-:W-:Y:S01]  /*5bf0*/  FMUL R39, R39, R88.reuse ;  /* 0x0000005827277220 */ /* 0x080fe20000400000 */
[----:B------:R-:W-:Y:S01]  /*5c00*/  F2FP.TF32.F32.PACK_B R13, R13 ;  /* 0x0000000dff0d723e */ /* 0x000fe200024050ff */
[-C--:B------:R-:W-:Y:S01]  /*5c10*/  FMUL R41, R41, R88.reuse ;  /* 0x0000005829297220 */ /* 0x080fe20000400000 */
[----:B------:R-:W-:Y:S01]  /*5c20*/  F2FP.TF32.F32.PACK_B R83, R83 ;  /* 0x00000053ff53723e */ /* 0x000fe200024050ff */
[-C--:B------:R-:W-:Y:S01]  /*5c30*/  FMUL R43, R43, R88.reuse ;  /* 0x000000582b2b7220 */ /* 0x080fe20000400000 */
[----:B------:R-:W-:Y:S01]  /*5c40*/  P2R R58, PR, RZ, 0x20 ;  /* 0x00000020ff3a7803 */ /* 0x000fe20000000000 */
[-C--:B-1----:R-:W-:Y:S01]  /*5c50*/  FMUL R5, R68, R88.reuse ;  /* 0x0000005844057220 */ /* 0x082fe20000400000 */
[----:B------:R-:W-:Y:S01]  /*5c60*/  P2R R56, PR, RZ, 0x10 ;  /* 0x00000010ff387803 */ /* 0x000fe20000000000 */
[----:B------:R-:W-:Y:S01]  /*5c70*/  @P0 STG.E desc[UR36][R8.64+0x44], R65 ;  /* 0x0000444108000986 */ /* 0x000fe2000c101924 */
[----:B------:R-:W-:Y:S01]  /*5c80*/  ISETP.GT.AND P0, PT, R3, 0x8, P3 ;  /* 0x000000080300780c */ /* 0x000fe20001f04270 */
[-C--:B------:R-:W-:Y:S01]  /*5c90*/  FMUL R45, R45, R88.reuse ;  /* 0x000000582d2d7220 */ /* 0x080fe20000400000 */
[----:B------:R-:W-:Y:S01]  /*5ca0*/  F2FP.TF32.F32.PACK_B R5, R5 ;  /* 0x00000005ff05723e */ /* 0x000fe200024050ff */
[-C--:B------:R-:W-:Y:S01]  /*5cb0*/  FMUL R47, R47, R88.reuse ;  /* 0x000000582f2f7220 */ /* 0x080fe20000400000 */
[----:B------:R-:W-:Y:S01]  /*5cc0*/  ISETP.GT.AND P3, PT, R4, 0x30, PT ;  /* 0x000000300400780c */ /* 0x000fe20003f64270 */
[-C--:B------:R-:W-:Y:S01]  /*5cd0*/  FMUL R49, R49, R88.reuse ;  /* 0x0000005831317220 */ /* 0x080fe20000400000 */
[----:B------:R-:W-:Y:S01]  /*5ce0*/  F2FP.TF32.F32.PACK_B R85, R85 ;  /* 0x00000055ff55723e */ /* 0x000fe200024050ff */
[-C--:B------:R-:W-:Y:S01]  /*5cf0*/  FMUL R51, R51, R88.reuse ;  /* 0x0000005833337220 */ /* 0x080fe20000400000 */
[----:B------:R-:W-:Y:S01]  /*5d00*/  F2FP.TF32.F32.PACK_B R87, R87 ;  /* 0x00000057ff57723e */ /* 0x000fe200024050ff */
[-C--:B------:R-:W-:Y:S01]  /*5d10*/  FMUL R53, R53, R88.reuse ;  /* 0x0000005835357220 */ /* 0x080fe20000400000 */
[----:B------:R-:W-:Y:S01]  /*5d20*/  F2FP.TF32.F32.PACK_B R57, R57 ;  /* 0x00000039ff39723e */ /* 0x000fe200024050ff */
[----:B------:R-:W-:Y:S01]  /*5d30*/  FMUL R55, R55, R88 ;  /* 0x0000005837377220 */ /* 0x000fe20000400000 */
[----:B------:R-:W-:Y:S01]  /*5d40*/  F2FP.TF32.F32.PACK_B R25, R25 ;  /* 0x00000019ff19723e */ /* 0x000fe200024050ff */
[----:B------:R0:W-:Y:S01]  /*5d50*/  @P0 STG.E desc[UR36][R10.64+0x40], R13 ;  /* 0x0000400d0a000986 */ /* 0x0001e2000c101924 */
[----:B------:R-:W-:-:S02]  /*5d60*/  ISETP.GT.AND P0, PT, R3, 0x8, P2 ;  /* 0x000000080300780c */ /* 0x000fc40001704270 */
[----:B------:R-:W-:Y:S02]  /*5d70*/  ISETP.GT.AND P2, PT, R4, 0x18, PT ;  /* 0x000000180400780c */ /* 0x000fe40003f44270 */
[----:B------:R-:W-:Y:S02]  /*5d80*/  F2FP.TF32.F32.PACK_B R27, R27 ;  /* 0x0000001bff1b723e */ /* 0x000fe400024050ff */
[----:B------:R-:W-:Y:S02]  /*5d90*/  F2FP.TF32.F32.PACK_B R29, R29 ;  /* 0x0000001dff1d723e */ /* 0x000fe400024050ff */
[----:B------:R-:W-:Y:S02]  /*5da0*/  F2FP.TF32.F32.PACK_B R31, R31 ;  /* 0x0000001fff1f723e */ /* 0x000fe400024050ff */
[----:B------:R-:W-:Y:S01]  /*5db0*/  F2FP.TF32.F32.PACK_B R33, R33 ;  /* 0x00000021ff21723e */ /* 0x000fe200024050ff */
[----:B0-----:R-:W-:Y:S01]  /*5dc0*/  FMUL R13, R70, R88 ;  /* 0x00000058460d7220 */ /* 0x001fe20000400000 */
[----:B------:R-:W-:Y:S01]  /*5dd0*/  F2FP.TF32.F32.PACK_B R35, R35 ;  /* 0x00000023ff23723e */ /* 0x000fe200024050ff */
[----:B------:R-:W-:Y:S01]  /*5de0*/  @P0 STG.E desc[UR36][R10.64+0x44], R67 ;  /* 0x000044430a000986 */ /* 0x000fe2000c101924 */
[----:B------:R-:W-:-:S02]  /*5df0*/  ISETP.GT.AND P0, PT, R3, RZ, P2 ;  /* 0x000000ff0300720c */ /* 0x000fc40001704270 */
[----:B------:R-:W-:Y:S02]  /*5e00*/  F2FP.TF32.F32.PACK_B R13, R13 ;  /* 0x0000000dff0d723e */ /* 0x000fe400024050ff */
[----:B------:R-:W-:Y:S02]  /*5e10*/  F2FP.TF32.F32.PACK_B R37, R37 ;  /* 0x00000025ff25723e */ /* 0x000fe400024050ff */
[----:B------:R-:W-:Y:S02]  /*5e20*/  F2FP.TF32.F32.PACK_B R39, R39 ;  /* 0x00000027ff27723e */ /* 0x000fe400024050ff */
[----:B------:R-:W-:Y:S02]  /*5e30*/  F2FP.TF32.F32.PACK_B R41, R41 ;  /* 0x00000029ff29723e */ /* 0x000fe400024050ff */
[----:B------:R-:W-:Y:S02]  /*5e40*/  F2FP.TF32.F32.PACK_B R43, R43 ;  /* 0x0000002bff2b723e */ /* 0x000fe400024050ff */
[----:B------:R-:W-:Y:S01]  /*5e50*/  F2FP.TF32.F32.PACK_B R45, R45 ;  /* 0x0000002dff2d723e */ /* 0x000fe200024050ff */
[----:B------:R0:W-:Y:S01]  /*5e60*/  @P0 STG.E desc[UR36][R8.64+0x60], R5 ;  /* 0x0000600508000986 */ /* 0x0001e2000c101924 */
[----:B------:R-:W-:-:S02]  /*5e70*/  ISETP.GT.AND P0, PT, R3, RZ, P1 ;  /* 0x000000ff0300720c */ /* 0x000fc40000f04270 */
[----:B------:R-:W-:Y:S02]  /*5e80*/  F2FP.TF32.F32.PACK_B R47, R47 ;  /* 0x0000002fff2f723e */ /* 0x000fe400024050ff */
[----:B------:R-:W-:Y:S02]  /*5e90*/  F2FP.TF32.F32.PACK_B R49, R49 ;  /* 0x00000031ff31723e */ /* 0x000fe400024050ff */
[----:B------:R-:W-:Y:S02]  /*5ea0*/  F2FP.TF32.F32.PACK_B R51, R51 ;  /* 0x00000033ff33723e */ /* 0x000fe400024050ff */
[----:B------:R-:W-:Y:S02]  /*5eb0*/  F2FP.TF32.F32.PACK_B R53, R53 ;  /* 0x00000035ff35723e */ /* 0x000fe400024050ff */
[----:B------:R-:W-:Y:S01]  /*5ec0*/  F2FP.TF32.F32.PACK_B R55, R55 ;  /* 0x00000037ff37723e */ /* 0x000fe200024050ff */
[----:B0-----:R-:W-:Y:S02]  /*5ed0*/  FMUL R5, R72, R88 ;  /* 0x0000005848057220 */ /* 0x001fe40000400000 */
[----:B------:R-:W-:Y:S01]  /*5ee0*/  @P0 STG.E desc[UR36][R8.64+0x64], R69 ;  /* 0x0000644508000986 */ /* 0x000fe2000c101924 */
[----:B------:R-:W-:-:S02]  /*5ef0*/  ISETP.GT.AND P0, PT, R3, 0x8, P2 ;  /* 0x000000080300780c */ /* 0x000fc40001704270 */
[----:B------:R-:W-:Y:S02]  /*5f00*/  ISETP.GT.AND P2, PT, R4, 0x20, PT ;  /* 0x000000200400780c */ /* 0x000fe40003f44270 */
[----:B------:R-:W-:-:S09]  /*5f10*/  F2FP.TF32.F32.PACK_B R5, R5 ;  /* 0x00000005ff05723e */ /* 0x000fd200024050ff */
[----:B------:R0:W-:Y:S01]  /*5f20*/  @P0 STG.E desc[UR36][R10.64+0x60], R13 ;  /* 0x0000600d0a000986 */ /* 0x0001e2000c101924 */
[----:B------:R-:W-:Y:S02]  /*5f30*/  ISETP.GT.AND P0, PT, R3, 0x8, P1 ;  /* 0x000000080300780c */ /* 0x000fe40000f04270 */
[----:B------:R-:W-:Y:S01]  /*5f40*/  ISETP.GT.AND P1, PT, R4, 0x21, PT ;  /* 0x000000210400780c */ /* 0x000fe20003f24270 */
[----:B0-----:R-:W-:-:S10]  /*5f50*/  FMUL R13, R74, R88 ;  /* 0x000000584a0d7220 */ /* 0x001fd40000400000 */
[----:B------:R-:W-:Y:S01]  /*5f60*/  @P0 STG.E desc[UR36][R10.64+0x64], R71 ;  /* 0x000064470a000986 */ /* 0x000fe2000c101924 */
[----:B------:R-:W-:Y:S02]  /*5f70*/  ISETP.GT.AND P0, PT, R3, RZ, P2 ;  /* 0x000000ff0300720c */ /* 0x000fe40001704270 */
[----:B------:R-:W-:-:S11]  /*5f80*/  F2FP.TF32.F32.PACK_B R13, R13 ;  /* 0x0000000dff0d723e */ /* 0x000fd600024050ff */
[----:B------:R0:W-:Y:S01]  /*5f90*/  @P0 STG.E desc[UR36][R8.64+0x80], R5 ;  /* 0x0000800508000986 */ /* 0x0001e2000c101924 */
[----:B------:R-:W-:Y:S01]  /*5fa0*/  ISETP.GT.AND P0, PT, R3, RZ, P1 ;  /* 0x000000ff0300720c */ /* 0x000fe20000f04270 */
[----:B0-----:R-:W-:-:S12]  /*5fb0*/  FMUL R5, R76, R88 ;  /* 0x000000584c057220 */ /* 0x001fd80000400000 */
[----:B------:R-:W-:Y:S01]  /*5fc0*/  @P0 STG.E desc[UR36][R8.64+0x84], R73 ;  /* 0x0000844908000986 */ /* 0x000fe2000c101924 */
[----:B------:R-:W-:Y:S02]  /*5fd0*/  ISETP.GT.AND P0, PT, R3, 0x8, P2 ;  /* 0x000000080300780c */ /* 0x000fe40001704270 */
[----:B------:R-:W-:Y:S02]  /*5fe0*/  F2FP.TF32.F32.PACK_B R5, R5 ;  /* 0x00000005ff05723e */ /* 0x000fe400024050ff */
[----:B------:R-:W-:-:S09]  /*5ff0*/  ISETP.GT.AND P2, PT, R4, 0x38, PT ;  /* 0x000000380400780c */ /* 0x000fd20003f44270 */
[----:B------:R0:W-:Y:S01]  /*6000*/  @P0 STG.E desc[UR36][R10.64+0x80], R13 ;  /* 0x0000800d0a000986 */ /* 0x0001e2000c101924 */
[----:B------:R-:W-:Y:S01]  /*6010*/  ISETP.GT.AND P0, PT, R3, 0x8, P1 ;  /* 0x000000080300780c */ /* 0x000fe20000f04270 */
[----:B0-----:R-:W-:-:S12]  /*6020*/  FMUL R13, R78, R88 ;  /* 0x000000584e0d7220 */ /* 0x001fd80000400000 */
        /* <DEDUP_REMOVED lines=8> */
[----:B------:R-:W-:-:S11]  /*60b0*/  F2FP.TF32.F32.PACK_B R5, R5 ;  /* 0x00000005ff05723e */ /* 0x000fd600024050ff */
[----:B------:R0:W-:Y:S01]  /*60c0*/  @P0 STG.E desc[UR36][R10.64+0xa0], R13 ;  /* 0x0000a00d0a000986 */ /* 0x0001e2000c101924 */
[C---:B------:R-:W-:Y:S02]  /*60d0*/  ISETP.GT.AND P0, PT, R3.reuse, 0x8, P4 ;  /* 0x000000080300780c */ /* 0x040fe40002704270 */
[----:B------:R-:W-:Y:S01]  /*60e0*/  ISETP.GT.AND P4, PT, R3, 0x8, P2 ;  /* 0x000000080300780c */ /* 0x000fe20001784270 */
[----:B0-----:R-:W-:-:S10]  /*60f0*/  FMUL R13, R82, R88 ;  /* 0x00000058520d7220 */ /* 0x001fd40000400000 */
[----:B------:R-:W-:Y:S01]  /*6100*/  @P0 STG.E desc[UR36][R10.64+0xa4], R79 ;  /* 0x0000a44f0a000986 */ /* 0x000fe2000c101924 */
[----:B------:R-:W-:Y:S02]  /*6110*/  ISETP.GT.AND P0, PT, R3, RZ, P3 ;  /* 0x000000ff0300720c */ /* 0x000fe40001f04270 */
[----:B------:R-:W-:-:S11]  /*6120*/  F2FP.TF32.F32.PACK_B R13, R13 ;  /* 0x0000000dff0d723e */ /* 0x000fd600024050ff */
[----:B------:R0:W-:Y:S01]  /*6130*/  @P0 STG.E desc[UR36][R8.64+0xc0], R5 ;  /* 0x0000c00508000986 */ /* 0x0001e2000c101924 */
[----:B------:R-:W-:-:S04]  /*6140*/  ISETP.GT.AND P0, PT, R4, 0x31, PT ;  /* 0x000000310400780c */ /* 0x000fc80003f04270 */
[----:B------:R-:W-:Y:S01]  /*6150*/  ISETP.GT.AND P1, PT, R3, RZ, P0 ;  /* 0x000000ff0300720c */ /* 0x000fe20000724270 */
[----:B0-----:R-:W-:-:S05]  /*6160*/  FMUL R5, R84, R88 ;  /* 0x0000005854057220 */ /* 0x001fca0000400000 */
[----:B------:R-:W-:-:S07]  /*6170*/  F2FP.TF32.F32.PACK_B R5, R5 ;  /* 0x00000005ff05723e */ /* 0x000fce00024050ff */
[----:B------:R-:W-:Y:S01]  /*6180*/  @P1 STG.E desc[UR36][R8.64+0xc4], R81 ;  /* 0x0000c45108001986 */ /* 0x000fe2000c101924 */
[----:B------:R-:W-:-:S13]  /*6190*/  ISETP.GT.AND P1, PT, R3, 0x8, P3 ;  /* 0x000000080300780c */ /* 0x000fda0001f24270 */
[----:B------:R0:W-:Y:S01]  /*61a0*/  @P1 STG.E desc[UR36][R10.64+0xc0], R13 ;  /* 0x0000c00d0a001986 */ /* 0x0001e2000c101924 */
[----:B------:R-:W-:-:S13]  /*61b0*/  ISETP.GT.AND P1, PT, R3, 0x8, P0 ;  /* 0x000000080300780c */ /* 0x000fda0000724270 */
[----:B------:R-:W-:Y:S01]  /*61c0*/  @P1 STG.E desc[UR36][R10.64+0xc4], R83 ;  /* 0x0000c4530a001986 */ /* 0x000fe2000c101924 */
[----:B------:R-:W-:-:S05]  /*61d0*/  IADD3 R14, P1, R91, R10, RZ ;  /* 0x0000000a5b0e7210 */ /* 0x000fca0007f3e0ff */
[----:B------:R-:W-:Y:S01]  /*61e0*/  IMAD.X R15, R89, 0x1, R11, P1 ;  /* 0x00000001590f7824 */ /* 0x000fe200008e060b */
[----:B------:R-:W-:-:S13]  /*61f0*/  ISETP.GT.AND P1, PT, R3, RZ, P2 ;  /* 0x000000ff0300720c */ /* 0x000fda0001724270 */
[----:B------:R1:W-:Y:S01]  /*6200*/  @P1 STG.E desc[UR36][R8.64+0xe0], R5 ;  /* 0x0000e00508001986 */ /* 0x0003e2000c101924 */
[----:B------:R-:W-:-:S05]  /*6210*/  IADD3 R20, P1, R91, R10, RZ ;  /* 0x0000000a5b147210 */ /* 0x000fca0007f3e0ff */
[----:B------:R-:W-:Y:S01]  /*6220*/  IMAD.X R21, R89, 0x1, R11, P1 ;  /* 0x0000000159157824 */ /* 0x000fe200008e060b */
[----:B------:R-:W-:-:S05]  /*6230*/  IADD3 R12, P1, R91, R8, RZ ;  /* 0x000000085b0c7210 */ /* 0x000fca0007f3e0ff */
[----:B0-----:R-:W-:Y:S01]  /*6240*/  IMAD.X R13, R89, 0x1, R9, P1 ;  /* 0x00000001590d7824 */ /* 0x001fe200008e0609 */
[----:B------:R-:W-:Y:S01]  /*6250*/  ISETP.GT.AND P1, PT, R4, 0x39, PT ;  /* 0x000000390400780c */ /* 0x000fe20003f24270 */
[----:B-1----:R-:W-:-:S03]  /*6260*/  FMUL R5, R86, R88 ;  /* 0x0000005856057220 */ /* 0x002fc60000400000 */
[----:B------:R-:W-:Y:S02]  /*6270*/  ISETP.GT.AND P5, PT, R3, RZ, P1 ;  /* 0x000000ff0300720c */ /* 0x000fe40000fa4270 */
[----:B------:R-:W-:-:S11]  /*6280*/  F2FP.TF32.F32.PACK_B R5, R5 ;  /* 0x00000005ff05723e */ /* 0x000fd600024050ff */
[----:B------:R-:W-:Y:S01]  /*6290*/  @P5 STG.E desc[UR36][R8.64+0xe4], R85 ;  /* 0x0000e45508005986 */ /* 0x000fe2000c101924 */
[----:B------:R-:W-:-:S03]  /*62a0*/  ISETP.GT.AND P5, PT, R4, 0x1, PT ;  /* 0x000000010400780c */ /* 0x000fc60003fa4270 */
[----:B------:R0:W-:Y:S01]  /*62b0*/  @P4 STG.E desc[UR36][R10.64+0xe0], R5 ;  /* 0x0000e0050a004986 */ /* 0x0001e2000c101924 */
[C---:B------:R-:W-:Y:S02]  /*62c0*/  ISETP.GT.AND P4, PT, R3.reuse, 0x8, P1 ;  /* 0x000000080300780c */ /* 0x040fe40000f84270 */
[----:B------:R-:W-:Y:S01]  /*62d0*/  ISETP.GT.AND P5, PT, R3, 0x80, P5 ;  /* 0x000000800300780c */ /* 0x000fe20002fa4270 */
[----:B0-----:R-:W-:-:S10]  /*62e0*/  FMUL R5, R26, R88 ;  /* 0x000000581a057220 */ /* 0x001fd40000400000 */
[----:B------:R0:W-:Y:S01]  /*62f0*/  @P4 STG.E desc[UR36][R10.64+0xe4], R87 ;  /* 0x0000e4570a004986 */ /* 0x0001e2000c101924 */
[C---:B------:R-:W-:Y:S01]  /*6300*/  ISETP.GT.AND P4, PT, R3.reuse, 0x80, P6 ;  /* 0x000000800300780c */ /* 0x040fe20003784270 */
[----:B------:R-:W-:Y:S01]  /*6310*/  @P5 IMAD.MOV.U32 R8, RZ, RZ, R12 ;  /* 0x000000ffff085224 */ /* 0x000fe200078e000c */
[----:B------:R-:W-:Y:S01]  /*6320*/  ISETP.GT.AND P6, PT, R3, 0x88, P6 ;  /* 0x000000880300780c */ /* 0x000fe200037c4270 */
[----:B------:R-:W-:Y:S01]  /*6330*/  @P5 IMAD.MOV.U32 R9, RZ, RZ, R13 ;  /* 0x000000ffff095224 */ /* 0x000fe200078e000d */
[----:B------:R-:W-:Y:S01]  /*6340*/  F2FP.TF32.F32.PACK_B R5, R5 ;  /* 0x00000005ff05723e */ /* 0x000fe200024050ff */
[----:B0-----:R-:W-:-:S08]  /*6350*/  FMUL R11, R28, R88 ;  /* 0x000000581c0b7220 */ /* 0x001fd00000400000 */
[----:B------:R-:W-:Y:S01]  /*6360*/  @P4 STG.E desc[UR36][R12.64], R57 ;  /* 0x000000390c004986 */ /* 0x000fe2000c101924 */
[----:B------:R-:W-:Y:S02]  /*6370*/  ISETP.NE.AND P4, PT, R56, RZ, PT ;  /* 0x000000ff3800720c */ /* 0x000fe40003f85270 */
[----:B------:R-:W-:Y:S01]  /*6380*/  F2FP.TF32.F32.PACK_B R11, R11 ;  /* 0x0000000bff0b723e */ /* 0x000fe200024050ff */
[----:B------:R-:W-:Y:S01]  /*6390*/  @P5 STG.E desc[UR36][R8.64+0x4], R25 ;  /* 0x0000041908005986 */ /* 0x000fe2000c101924 */
[----:B------:R-:W-:-:S03]  /*63a0*/  ISETP.NE.AND P5, PT, R58, RZ, PT ;  /* 0x000000ff3a00720c */ /* 0x000fc60003fa5270 */
[----:B------:R0:W-:Y:S01]  /*63b0*/  @P6 STG.E desc[UR36][R14.64], R5 ;  /* 0x000000050e006986 */ /* 0x0001e2000c101924 */
[----:B------:R-:W-:-:S04]  /*63c0*/  ISETP.GT.AND P6, PT, R4, 0x1, PT ;  /* 0x000000010400780c */ /* 0x000fc80003fc4270 */
[----:B------:R-:W-:Y:S01]  /*63d0*/  ISETP.GT.AND P6, PT, R3, 0x88, P6 ;  /* 0x000000880300780c */ /* 0x000fe200037c4270 */
[-C--:B0-----:R-:W-:Y:S01]  /*63e0*/  FMUL R5, R30, R88.reuse ;  /* 0x000000581e057220 */ /* 0x081fe20000400000 */
[----:B------:R-:W-:-:S04]  /*63f0*/  FMUL R15, R50, R88 ;  /* 0x00000058320f7220 */ /* 0x000fc80000400000 */
[----:B------:R-:W-:-:S07]  /*6400*/  F2FP.TF32.F32.PACK_B R5, R5 ;  /* 0x00000005ff05723e */ /* 0x000fce00024050ff */
[----:B------:R0:W-:Y:S01]  /*6410*/  @P6 STG.E desc[UR36][R20.64+0x4], R27 ;  /* 0x0000041b14006986 */ /* 0x0001e2000c101924 */
[----:B------:R-:W-:Y:S02]  /*6420*/  ISETP.GT.AND P6, PT, R4, 0x8, PT ;  /* 0x000000080400780c */ /* 0x000fe40003fc4270 */
[----:B------:R-:W-:Y:S02]  /*6430*/  F2FP.TF32.F32.PACK_B R15, R15 ;  /* 0x0000000fff0f723e */ /* 0x000fe400024050ff */
[----:B------:R-:W-:Y:S01]  /*6440*/  ISETP.GT.AND P6, PT, R3, 0x80, P6 ;  /* 0x000000800300780c */ /* 0x000fe200037c4270 */
[----:B0-----:R-:W-:-:S05]  /*6450*/  FMUL R21, R52, R88 ;  /* 0x0000005834157220 */ /* 0x001fca0000400000 */
[----:B------:R-:W-:-:S07]  /*6460*/  F2FP.TF32.F32.PACK_B R21, R21 ;  /* 0x00000015ff15723e */ /* 0x000fce00024050ff */
[----:B------:R-:W-:Y:S02]  /*6470*/  @P6 IMAD.MOV.U32 R8, RZ, RZ, R12 ;  /* 0x000000ffff086224 */ /* 0x000fe400078e000c */
[----:B------:R-:W-:-:S05]  /*6480*/  @P6 IMAD.MOV.U32 R9, RZ, RZ, R13 ;  /* 0x000000ffff096224 */ /* 0x000fca00078e000d */
[----:B------:R0:W-:Y:S01]  /*6490*/  @P6 STG.E desc[UR36][R8.64+0x20], R11 ;  /* 0x0000200b08006986 */ /* 0x0001e2000c101924 */
[----:B------:R-:W-:-:S04]  /*64a0*/  ISETP.GT.AND P6, PT, R4, 0x9, PT ;  /* 0x000000090400780c */ /* 0x000fc80003fc4270 */
[----:B------:R-:W-:Y:S01]  /*64b0*/  ISETP.GT.AND P6, PT, R3, 0x80, P6 ;  /* 0x000000800300780c */ /* 0x000fe200037c4270 */
[----:B0-----:R-:W-:-:S05]  /*64c0*/  FMUL R11, R32, R88 ;  /* 0x00000058200b7220 */ /* 0x001fca0000400000 */
[----:B------:R-:W-:-:S07]  /*64d0*/  F2FP.TF32.F32.PACK_B R11, R11 ;  /* 0x0000000bff0b723e */ /* 0x000fce00024050ff */
[----:B------:R-:W-:Y:S02]  /*64e0*/  @P6 IMAD.MOV.U32 R8, RZ, RZ, R12 ;  /* 0x000000ffff086224 */ /* 0x000fe400078e000c */
[----:B------:R-:W-:-:S05]  /*64f0*/  @P6 IMAD.MOV.U32 R9, RZ, RZ, R13 ;  /* 0x000000ffff096224 */ /* 0x000fca00078e000d */
[----:B------:R-:W-:Y:S01]  /*6500*/  @P6 STG.E desc[UR36][R8.64+0x24], R29 ;  /* 0x0000241d08006986 */ /* 0x000fe2000c101924 */
[----:B------:R-:W-:-:S04]  /*6510*/  ISETP.GT.AND P6, PT, R4, 0x8, PT ;  /* 0x000000080400780c */ /* 0x000fc80003fc4270 */
[----:B------:R-:W-:-:S13]  /*6520*/  ISETP.GT.AND P6, PT, R3, 0x88, P6 ;  /* 0x000000880300780c */ /* 0x000fda00037c4270 */
[----:B------:R0:W-:Y:S01]  /*6530*/  @P6 STG.E desc[UR36][R6.64+0x20], R5 ;  /* 0x0000200506006986 */ /* 0x0001e2000c101924 */
[----:B------:R-:W-:-:S04]  /*6540*/  ISETP.GT.AND P6, PT, R4, 0x9, PT ;  /* 0x000000090400780c */ /* 0x000fc80003fc4270 */
[----:B------:R-:W-:Y:S01]  /*6550*/  ISETP.GT.AND P6, PT, R3, 0x88, P6 ;  /* 0x000000880300780c */ /* 0x000fe200037c4270 */
[----:B0-----:R-:W-:-:S05]  /*6560*/  FMUL R5, R34, R88 ;  /* 0x0000005822057220 */ /* 0x001fca0000400000 */
[----:B------:R-:W-:-:S07]  /*6570*/  F2FP.TF32.F32.PACK_B R5, R5 ;  /* 0x00000005ff05723e */ /* 0x000fce00024050ff */
[----:B------:R-:W-:Y:S01]  /*6580*/  @P6 STG.E desc[UR36][R6.64+0x24], R31 ;  /* 0x0000241f06006986 */ /* 0x000fe2000c101924 */
[----:B------:R-:W-:-:S04]  /*6590*/  ISETP.GT.AND P6, PT, R4, 0x10, PT ;  /* 0x000000100400780c */ /* 0x000fc80003fc4270 */
[----:B------:R-:W-:-:S13]  /*65a0*/  ISETP.GT.AND P6, PT, R3, 0x80, P6 ;  /* 0x000000800300780c */ /* 0x000fda00037c4270 */
        /* <DEDUP_REMOVED lines=54> */
[----:B------:R0:W-:Y:S01]  /*6910*/  @P6 STG.E desc[UR36][R6.64+0x80], R5 ;  /* 0x0000800506006986 */ /* 0x0001e2000c101924 */
[----:B------:R-:W-:-:S04]  /*6920*/  ISETP.GT.AND P6, PT, R4, 0x21, PT ;  /* 0x000000210400780c */ /* 0x000fc80003fc4270 */
[----:B------:R-:W-:-:S13]  /*6930*/  ISETP.GT.AND P6, PT, R3, 0x88, P6 ;  /* 0x000000880300780c */ /* 0x000fda00037c4270 */
[----:B------:R-:W-:Y:S02]  /*6940*/  @P6 IMAD.MOV.U32 R4, RZ, RZ, R6 ;  /* 0x000000ffff046224 */ /* 0x000fe400078e0006 */
[----:B0-----:R-:W-:-:S05]  /*6950*/  @P6 IMAD.MOV.U32 R5, RZ, RZ, R7 ;  /* 0x000000ffff056224 */ /* 0x001fca00078e0007 */
[----:B------:R0:W-:Y:S01]  /*6960*/  @P6 STG.E desc[UR36][R4.64+0x84], R43 ;  /* 0x0000842b04006986 */ /* 0x0001e2000c101924 */
[C---:B------:R-:W-:Y:S02]  /*6970*/  ISETP.GT.AND P6, PT, R3.reuse, 0x80, P5 ;  /* 0x000000800300780c */ /* 0x040fe40002fc4270 */
[----:B------:R-:W-:-:S11]  /*6980*/  ISETP.GT.AND P5, PT, R3, 0x88, P5 ;  /* 0x000000880300780c */ /* 0x000fd60002fa4270 */
[----:B0-----:R-:W-:Y:S02]  /*6990*/  @P6 IMAD.MOV.U32 R4, RZ, RZ, R12 ;  /* 0x000000ffff046224 */ /* 0x001fe400078e000c */
[----:B------:R-:W-:-:S05]  /*69a0*/  @P6 IMAD.MOV.U32 R5, RZ, RZ, R13 ;  /* 0x000000ffff056224 */ /* 0x000fca00078e000d */
[----:B------:R0:W-:Y:S01]  /*69b0*/  @P6 STG.E desc[UR36][R4.64+0xa0], R9 ;  /* 0x0000a00904006986 */ /* 0x0001e2000c101924 */
[C---:B------:R-:W-:Y:S02]  /*69c0*/  ISETP.GT.AND P6, PT, R3.reuse, 0x80, P4 ;  /* 0x000000800300780c */ /* 0x040fe400027c4270 */
[----:B------:R-:W-:Y:S01]  /*69d0*/  ISETP.GT.AND P4, PT, R3, 0x88, P4 ;  /* 0x000000880300780c */ /* 0x000fe20002784270 */
[----:B0-----:R-:W-:-:S10]  /*69e0*/  FMUL R9, R48, R88 ;  /* 0x0000005830097220 */ /* 0x001fd40000400000 */
[----:B------:R-:W-:Y:S02]  /*69f0*/  @P6 IMAD.MOV.U32 R4, RZ, RZ, R12 ;  /* 0x000000ffff046224 */ /* 0x000fe400078e000c */
[----:B------:R-:W-:Y:S01]  /*6a00*/  @P6 IMAD.MOV.U32 R5, RZ, RZ, R13 ;  /* 0x000000ffff056224 */ /* 0x000fe200078e000d */
[----:B------:R-:W-:-:S04]  /*6a10*/  F2FP.TF32.F32.PACK_B R9, R9 ;  /* 0x00000009ff09723e */ /* 0x000fc800024050ff */
[----:B------:R0:W-:Y:S02]  /*6a20*/  @P6 STG.E desc[UR36][R4.64+0xa4], R45 ;  /* 0x0000a42d04006986 */ /* 0x0001e4000c101924 */
[----:B0-----:R-:W-:Y:S02]  /*6a30*/  @P5 IMAD.MOV.U32 R4, RZ, RZ, R6 ;  /* 0x000000ffff045224 */ /* 0x001fe400078e0006 */
[----:B------:R-:W-:-:S05]  /*6a40*/  @P5 IMAD.MOV.U32 R5, RZ, RZ, R7 ;  /* 0x000000ffff055224 */ /* 0x000fca00078e0007 */
[----:B------:R0:W-:Y:S01]  /*6a50*/  @P5 STG.E desc[UR36][R4.64+0xa0], R11 ;  /* 0x0000a00b04005986 */ /* 0x0001e2000c101924 */
[C---:B------:R-:W-:Y:S02]  /*6a60*/  ISETP.GT.AND P5, PT, R3.reuse, 0x80, P3 ;  /* 0x000000800300780c */ /* 0x040fe40001fa4270 */
[----:B------:R-:W-:Y:S01]  /*6a70*/  ISETP.GT.AND P3, PT, R3, 0x88, P3 ;  /* 0x000000880300780c */ /* 0x000fe20001f64270 */
[----:B0-----:R-:W-:Y:S02]  /*6a80*/  @P4 IMAD.MOV.U32 R4, RZ, RZ, R6 ;  /* 0x000000ffff044224 */ /* 0x001fe400078e0006 */
[----:B------:R-:W-:Y:S01]  /*6a90*/  FMUL R11, R54, R88 ;  /* 0x00000058360b7220 */ /* 0x000fe20000400000 */
[----:B------:R-:W-:-:S04]  /*6aa0*/  @P4 IMAD.MOV.U32 R5, RZ, RZ, R7 ;  /* 0x000000ffff054224 */ /* 0x000fc800078e0007 */
[----:B------:R-:W-:Y:S01]  /*6ab0*/  F2FP.TF32.F32.PACK_B R11, R11 ;  /* 0x0000000bff0b723e */ /* 0x000fe200024050ff */
[----:B------:R0:W-:Y:S01]  /*6ac0*/  @P4 STG.E desc[UR36][R4.64+0xa4], R47 ;  /* 0x0000a42f04004986 */ /* 0x0001e2000c101924 */
[C---:B------:R-:W-:Y:S02]  /*6ad0*/  ISETP.GT.AND P4, PT, R3.reuse, 0x80, P0 ;  /* 0x000000800300780c */ /* 0x040fe40000784270 */
[----:B------:R-:W-:Y:S01]  /*6ae0*/  ISETP.GT.AND P0, PT, R3, 0x88, P0 ;  /* 0x000000880300780c */ /* 0x000fe20000704270 */
[----:B0-----:R-:W-:Y:S02]  /*6af0*/  @P5 IMAD.MOV.U32 R4, RZ, RZ, R12 ;  /* 0x000000ffff045224 */ /* 0x001fe400078e000c */
[----:B------:R-:W-:-:S05]  /*6b00*/  @P5 IMAD.MOV.U32 R5, RZ, RZ, R13 ;  /* 0x000000ffff055224 */ /* 0x000fca00078e000d */
        /* <DEDUP_REMOVED lines=10> */
[----:B------:R0:W-:Y:S02]  /*6bb0*/  @P3 STG.E desc[UR36][R4.64+0xc0], R15 ;  /* 0x0000c00f04003986 */ /* 0x0001e4000c101924 */
[----:B0-----:R-:W-:Y:S02]  /*6bc0*/  @P0 IMAD.MOV.U32 R4, RZ, RZ, R6 ;  /* 0x000000ffff040224 */ /* 0x001fe400078e0006 */
[----:B------:R-:W-:-:S05]  /*6bd0*/  @P0 IMAD.MOV.U32 R5, RZ, RZ, R7 ;  /* 0x000000ffff050224 */ /* 0x000fca00078e0007 */
[----:B------:R0:W-:Y:S02]  /*6be0*/  @P0 STG.E desc[UR36][R4.64+0xc4], R51 ;  /* 0x0000c43304000986 */ /* 0x0001e4000c101924 */
[----:B0-----:R-:W-:Y:S02]  /*6bf0*/  @P5 IMAD.MOV.U32 R4, RZ, RZ, R12 ;  /* 0x000000ffff045224 */ /* 0x001fe400078e000c */
[----:B------:R-:W-:-:S05]  /*6c00*/  @P5 IMAD.MOV.U32 R5, RZ, RZ, R13 ;  /* 0x000000ffff055224 */ /* 0x000fca00078e000d */
[----:B------:R0:W-:Y:S04]  /*6c10*/  @P5 STG.E desc[UR36][R4.64+0xe0], R21 ;  /* 0x0000e01504005986 */ /* 0x0001e8000c101924 */
[----:B------:R1:W-:Y:S01]  /*6c20*/  @P4 STG.E desc[UR36][R12.64+0xe4], R53 ;  /* 0x0000e4350c004986 */ /* 0x0003e2000c101924 */
[----:B0-----:R-:W-:Y:S02]  /*6c30*/  @P2 IMAD.MOV.U32 R4, RZ, RZ, R6 ;  /* 0x000000ffff042224 */ /* 0x001fe400078e0006 */
[----:B------:R-:W-:-:S05]  /*6c40*/  @P2 IMAD.MOV.U32 R5, RZ, RZ, R7 ;  /* 0x000000ffff052224 */ /* 0x000fca00078e0007 */
[----:B------:R1:W-:Y:S04]  /*6c50*/  @P2 STG.E desc[UR36][R4.64+0xe0], R11 ;  /* 0x0000e00b04002986 */ /* 0x0003e8000c101924 */
[----:B------:R1:W-:Y:S02]  /*6c60*/  @P1 STG.E desc[UR36][R6.64+0xe4], R55 ;  /* 0x0000e43706001986 */ /* 0x0003e4000c101924 */
.L_x_158:
[----:B------:R-:W-:Y:S05]  /*6c70*/  BSYNC B0 ;  /* 0x0000000000007941 */ /* 0x000fea0003800000 */
.L_x_34:
[----:B------:R-:W-:Y:S01]  /*6c80*/  ULDC UR4, c[0x0][0xc] ;  /* 0x0000030000047ab9 */ /* 0x000fe20000000800 */
[----:B------:R-:W-:Y:S01]  /*6c90*/  ULDC UR5, c[0x0][0x10] ;  /* 0x0000040000057ab9 */ /* 0x000fe20000000800 */
[----:B------:R-:W2:Y:S01]  /*6ca0*/  LDC R3, c[0x0][0x14] ;  /* 0x00000500ff037b82 */ /* 0x000ea20000000800 */
[----:B------:R-:W-:Y:S01]  /*6cb0*/  UIMAD.WIDE.U32 UR4, UR4, UR5, URZ ;  /* 0x00000005040472a5 */ /* 0x000fe2000f8e003f */
[----:B------:R-:W-:Y:S02]  /*6cc0*/  IMAD.MOV.U32 R92, RZ, RZ, -0x1 ;  /* 0xffffffffff5c7424 */ /* 0x000fe400078e00ff */
[----:B------:R-:W-:-:S03]  /*6cd0*/  IMAD.MOV.U32 R89, RZ, RZ, -0x1 ;  /* 0xffffffffff597424 */ /* 0x000fc600078e00ff */
[----:B--2---:R-:W-:-:S04]  /*6ce0*/  IMAD.WIDE.U32 R16, R3, UR4, R16 ;  /* 0x0000000403107c25 */ /* 0x004fc8000f8e0010 */
[----:B------:R-:W-:Y:S01]  /*6cf0*/  IMAD R3, R3, UR5, RZ ;  /* 0x0000000503037c24 */ /* 0x000fe2000f8e02ff */
[----:B------:R-:W-:Y:S02]  /*6d00*/  ULDC.64 UR4, c[0x0][0x650] ;  /* 0x0001940000047ab9 */ /* 0x000fe40000000a00 */
[----:B------:R-:W-:Y:S01]  /*6d10*/  ISETP.GE.U32.AND P0, PT, R16, UR4, PT ;  /* 0x0000000410007c0c */ /* 0x000fe2000bf06070 */
[--C-:B------:R-:W-:Y:S01]  /*6d20*/  IMAD.IADD R17, R17, 0x1, R3.reuse ;  /* 0x0000000111117824 */ /* 0x100fe200078e0203 */
[----:B------:R-:W-:-:S04]  /*6d30*/  PRMT R3, RZ, 0x7610, R3 ;  /* 0x00007610ff037816 */ /* 0x000fc80000000003 */
[----:B------:R-:W-:-:S13]  /*6d40*/  ISETP.GE.U32.AND.EX P0, PT, R17, UR5, PT, P0 ;  /* 0x0000000511007c0c */ /* 0x000fda000bf06100 */
[----:B------:R-:W-:Y:S05]  /*6d50*/  @P0 BRA `(.L_x_159) ;  /* 0x0000000400640947 */ /* 0x000fea0003800000 */
[----:B-1----:R-:W1:Y:S01]  /*6d60*/  S2R R12, SR_CTAID.X ;  /* 0x00000000000c7919 */ /* 0x002e620000002500 */
[----:B0-----:R-:W0:Y:S01]  /*6d70*/  LDC.64 R10, c[0x0][0x628] ;  /* 0x00018a00ff0a7b82 */ /* 0x001e220000000a00 */
[----:B------:R-:W-:Y:S01]  /*6d80*/  ULDC UR4, c[0x0][0x150] ;  /* 0x0000540000047ab9 */ /* 0x000fe20000000800 */
[----:B----4-:R-:W-:Y:S01]  /*6d90*/  IMAD.MOV.U32 R8, RZ, RZ, R16 ;  /* 0x000000ffff087224 */ /* 0x010fe200078e0010 */
[----:B------:R-:W2:Y:S01]  /*6da0*/  S2R R24, SR_CTAID.Y ;  /* 0x0000000000187919 */ /* 0x000ea20000002600 */
[----:B------:R-:W-:-:S04]  /*6db0*/  IMAD.MOV.U32 R9, RZ, RZ, R17 ;  /* 0x000000ffff097224 */ /* 0x000fc800078e0011 */
[----:B------:R-:W4:Y:S08]  /*6dc0*/  LDC R21, c[0x0][0x144] ;  /* 0x00005100ff157b82 */ /* 0x000f300000000800 */
[----:B------:R-:W2:Y:S08]  /*6dd0*/  LDC R0, c[0x0][0x630] ;  /* 0x00018c00ff007b82 */ /* 0x000eb00000000800 */
[----:B---3--:R-:W3:Y:S01]  /*6de0*/  LDC.64 R14, c[0x0][0x620] ;  /* 0x00018800ff0e7b82 */ /* 0x008ee20000000a00 */
[----:B0-----:R-:W-:-:S04]  /*6df0*/  ISETP.NE.U32.AND P0, PT, R10, RZ, PT ;  /* 0x000000ff0a00720c */ /* 0x001fc80003f05070 */
[----:B------:R-:W-:Y:S02]  /*6e00*/  ISETP.NE.AND.EX P0, PT, R11, RZ, PT, P0 ;  /* 0x000000ff0b00720c */ /* 0x000fe40003f05300 */
[----:B-1----:R-:W-:-:S05]  /*6e10*/  I2FP.F32.U32 R3, R12 ;  /* 0x0000000c00037245 */ /* 0x002fca0000201000 */
[----:B------:R-:W-:-:S04]  /*6e20*/  FMUL R3, R3, UR4 ;  /* 0x0000000403037c20 */ /* 0x000fc80008400000 */
[----:B------:R0:W1:Y:S02]  /*6e30*/  F2I.U32.TRUNC.NTZ R20, R3 ;  /* 0x0000000300147305 */ /* 0x000064000020f000 */
[----:B--2-4-:R-:W-:Y:S05]  /*6e40*/  @!P0 BRA `(.L_x_160) ;  /* 0x0000000000288947 */ /* 0x014fea0003800000 */
[----:B0-----:R-:W0:Y:S02]  /*6e50*/  LDC R3, c[0x0][0x634] ;  /* 0x00018d00ff037b82 */ /* 0x001e240000000800 */
        /* <DEDUP_REMOVED lines=9> */
.L_x_160:
[----:B------:R-:W2:Y:S01]  /*6ef0*/  LDC.64 R28, c[0x0][0x640] ;  /* 0x00019000ff1c7b82 */ /* 0x000ea20000000a00 */
[-CC-:B------:R-:W-:Y:S01]  /*6f00*/  SHF.R.U64 R89, R8, R0.reuse, R9.reuse ;  /* 0x0000000008597219 */ /* 0x180fe20000001209 */
[----:B-1----:R-:W-:Y:S01]  /*6f10*/  IMAD.MOV R20, RZ, RZ, -R20 ;  /* 0x000000ffff147224 */ /* 0x002fe200078e0a14 */
[----:B------:R-:W-:Y:S01]  /*6f20*/  SHF.R.U32.HI R0, RZ, R0, R9 ;  /* 0x00000000ff007219 */ /* 0x000fe20000011609 */
[----:B------:R-:W-:Y:S01]  /*6f30*/  ULDC UR4, c[0x0][0x154] ;  /* 0x0000550000047ab9 */ /* 0x000fe20000000800 */
[----:B0-----:R-:W-:Y:S01]  /*6f40*/  IADD3 R3, P0, RZ, -R89, RZ ;  /* 0x80000059ff037210 */ /* 0x001fe20007f1e0ff */
[----:B------:R-:W-:Y:S02]  /*6f50*/  IMAD R21, R21, R20, R12 ;  /* 0x0000001415157224 */ /* 0x000fe400078e020c */
[----:B------:R-:W0:Y:S01]  /*6f60*/  LDC R6, c[0x0][0x618] ;  /* 0x00018600ff067b82 */ /* 0x000e220000000800 */
[----:B------:R-:W-:Y:S02]  /*6f70*/  IMAD.MOV.U32 R7, RZ, RZ, 0x1 ;  /* 0x00000001ff077424 */ /* 0x000fe400078e00ff */
[----:B------:R-:W-:-:S04]  /*6f80*/  IMAD.X R5, RZ, RZ, ~R0, P0 ;  /* 0x000000ffff057224 */ /* 0x000fc800000e0e00 */
[-C--:B---3--:R-:W-:Y:S01]  /*6f90*/  IMAD R0, R5, R14.reuse, RZ ;  /* 0x0000000e05007224 */ /* 0x088fe200078e02ff */
[----:B------:R-:W1:Y:S01]  /*6fa0*/  LDC R8, c[0x0][0x608] ;  /* 0x00018200ff087b82 */ /* 0x000e620000000800 */
[----:B------:R-:W-:-:S04]  /*6fb0*/  IMAD.WIDE.U32 R4, R3, R14, R16 ;  /* 0x0000000e03047225 */ /* 0x000fc800078e0010 */
[----:B------:R-:W-:Y:S01]  /*6fc0*/  IMAD R3, R3, R15, R0 ;  /* 0x0000000f03037224 */ /* 0x000fe200078e0200 */
[----:B------:R-:W-:Y:S02]  /*6fd0*/  I2FP.F32.U32 R0, R24 ;  /* 0x0000001800007245 */ /* 0x000fe40000201000 */
[----:B------:R-:W3:Y:S01]  /*6fe0*/  LDC R26, c[0x0][0x658] ;  /* 0x00019600ff1a7b82 */ /* 0x000ee20000000800 */
[----:B------:R-:W-:Y:S01]  /*6ff0*/  IMAD.IADD R3, R5, 0x1, R3 ;  /* 0x0000000105037824 */ /* 0x000fe200078e0203 */
[----:B--2---:R-:W-:Y:S01]  /*7000*/  ISETP.NE.U32.AND P0, PT, R28, RZ, PT ;  /* 0x000000ff1c00720c */ /* 0x004fe20003f05070 */
[----:B------:R-:W-:Y:S01]  /*7010*/  FMUL R0, R0, UR4 ;  /* 0x0000000400007c20 */ /* 0x000fe20008400000 */
[----:B------:R-:W-:Y:S02]  /*7020*/  IMAD.MOV.U32 R5, RZ, RZ, -0x1 ;  /* 0xffffffffff057424 */ /* 0x000fe400078e00ff */
[----:B------:R-:W-:Y:S01]  /*7030*/  ISETP.NE.AND.EX P0, PT, R29, RZ, PT, P0 ;  /* 0x000000ff1d00720c */ /* 0x000fe20003f05300 */
[----:B------:R2:W4:Y:S01]  /*7040*/  F2I.U32.TRUNC.NTZ R13, R0 ;  /* 0x00000000000d7305 */ /* 0x000522000020f000 */
[----:B------:R-:W2:Y:S01]  /*7050*/  LDC R15, c[0x0][0x148] ;  /* 0x00005200ff0f7b82 */ /* 0x000ea20000000800 */
[----:B0-----:R-:W-:-:S02]  /*7060*/  SHF.R.U64 R12, R4, R6, R3 ;  /* 0x00000006040c7219 */ /* 0x001fc40000001203 */
[----:B------:R-:W-:-:S05]  /*7070*/  SHF.R.U32.HI R3, RZ, R6, R3 ;  /* 0x00000006ff037219 */ /* 0x000fca0000011603 */
[----:B------:R-:W0:Y:S01]  /*7080*/  LDC R20, c[0x0][0x600] ;  /* 0x00018000ff147b82 */ /* 0x000e220000000800 */
[-CC-:B-1----:R-:W-:Y:S02]  /*7090*/  SHF.R.U64 R10, R12, R8.reuse, R3.reuse ;  /* 0x000000080c0a7219 */ /* 0x182fe40000001203 */
[----:B------:R-:W-:-:S05]  /*70a0*/  SHF.R.U32.HI R3, RZ, R8, R3 ;  /* 0x00000008ff037219 */ /* 0x000fca0000011603 */
[----:B------:R-:W1:Y:S01]  /*70b0*/  LDC R27, c[0x0][0x648] ;  /* 0x00019200ff1b7b82 */ /* 0x000e620000000800 */
[-C--:B---3--:R-:W-:Y:S02]  /*70c0*/  SHF.L.U32 R4, R5, R26.reuse, RZ ;  /* 0x0000001a05047219 */ /* 0x088fe400000006ff */
[-CC-:B------:R-:W-:Y:S02]  /*70d0*/  SHF.R.U64 R14, R10, R26.reuse, R3.reuse ;  /* 0x0000001a0a0e7219 */ /* 0x180fe40000001203 */
[----:B------:R-:W-:Y:S02]  /*70e0*/  SHF.R.U32.HI R5, RZ, R26, R3 ;  /* 0x0000001aff057219 */ /* 0x000fe40000011603 */
[----:B------:R-:W-:Y:S01]  /*70f0*/  LOP3.LUT R25, RZ, R4, RZ, 0x33, !PT ;  /* 0x00000004ff197212 */ /* 0x000fe200078e33ff */
[----:B------:R-:W3:Y:S01]  /*7100*/  LDC R30, c[0x0][0x638] ;  /* 0x00018e00ff1e7b82 */ /* 0x000ee20000000800 */
[----:B------:R-:W-:Y:S01]  /*7110*/  SHF.L.U32 R26, R7, R26, RZ ;  /* 0x0000001a071a7219 */ /* 0x000fe200000006ff */
[----:B------:R-:W-:-:S06]  /*7120*/  IMAD.MOV.U32 R4, RZ, RZ, R14 ;  /* 0x000000ffff047224 */ /* 0x000fcc00078e000e */
[----:B------:R-:W0:Y:S01]  /*7130*/  LDC R31, c[0x0][0x610] ;  /* 0x00018400ff1f7b82 */ /* 0x000e220000000800 */
[----:B----4-:R-:W-:Y:S05]  /*7140*/  @!P0 BRA `(.L_x_161) ;  /* 0x0000000000288947 */ /* 0x010fea0003800000 */
        /* <DEDUP_REMOVED lines=10> */
.L_x_161:
[----:B------:R-:W-:Y:S01]  /*71f0*/  ISETP.NE.AND P0, PT, R2, 0x1, PT ;  /* 0x000000010200780c */ /* 0x000fe20003f05270 */
[----:B0-----:R-:W-:Y:S01]  /*7200*/  VIADD R7, R20, 0xffffffff ;  /* 0xffffffff14077836 */ /* 0x001fe20000000000 */
[----:B-12---:R-:W-:Y:S01]  /*7210*/  SHF.R.U64 R0, R4, R27, R5 ;  /* 0x0000001b04007219 */ /* 0x006fe20000001205 */
[----:B------:R-:W-:Y:S01]  /*7220*/  IMAD.MOV R13, RZ, RZ, -R13 ;  /* 0x000000ffff0d7224 */ /* 0x000fe200078e0a0d */
[----:B------:R-:W-:Y:S01]  /*7230*/  LOP3.LUT R5, R10, R25, RZ, 0xc0, !PT ;  /* 0x000000190a057212 */ /* 0x000fe200078ec0ff */
[----:B------:R-:W-:Y:S01]  /*7240*/  IMAD.MOV.U32 R4, RZ, RZ, 0x1 ;  /* 0x00000001ff047424 */ /* 0x000fe200078e00ff */
[----:B------:R-:W-:Y:S01]  /*7250*/  LOP3.LUT R12, R12, R7, RZ, 0xc0, !PT ;  /* 0x000000070c0c7212 */ /* 0x000fe200078ec0ff */
[----:B------:R-:W-:Y:S02]  /*7260*/  IMAD.MOV R3, RZ, RZ, -R0 ;  /* 0x000000ffff037224 */ /* 0x000fe400078e0a00 */
[----:B------:R-:W-:Y:S02]  /*7270*/  IMAD R0, R26, R0, R5 ;  /* 0x000000001a007224 */ /* 0x000fe400078e0205 */
[----:B---3--:R-:W-:-:S02]  /*7280*/  IMAD R3, R3, R30, R14 ;  /* 0x0000001e03037224 */ /* 0x008fc400078e020e */
[----:B------:R-:W-:Y:S02]  /*7290*/  @P0 IMAD R21, R15, R13, R24 ;  /* 0x0000000d0f150224 */ /* 0x000fe400078e0218 */
[----:B------:R-:W-:Y:S01]  /*72a0*/  IMAD R5, R3, R20, R12 ;  /* 0x0000001403057224 */ /* 0x000fe200078e020c */
[----:B------:R-:W-:Y:S01]  /*72b0*/  PRMT R3, R4, 0x7610, R3 ;  /* 0x0000761004037816 */ /* 0x000fe20000000003 */
[----:B------:R-:W-:-:S05]  /*72c0*/  IMAD R0, R0, R31, R21 ;  /* 0x0000001f00007224 */ /* 0x000fca00078e0215 */
[----:B------:R-:W-:Y:S02]  /*72d0*/  SEL R92, R5, R0, !P0 ;  /* 0x00000000055c7207 */ /* 0x000fe40004000000 */
[----:B------:R-:W-:-:S07]  /*72e0*/  SEL R0, R0, R5, !P0 ;  /* 0x0000000500007207 */ /* 0x000fce0004000000 */
.L_x_159:
[----:B------:R-:W-:Y:S01]  /*72f0*/  LOP3.LUT P0, RZ, R3, 0xff, RZ, 0xc0, !PT ;  /* 0x000000ff03ff7812 */ /* 0x000fe2000780c0ff */
[----:B------:R-:W-:-:S12]  /*7300*/  IMAD.MOV.U32 R102, RZ, RZ, R0 ;  /* 0x000000ffff667224 */ /* 0x000fd800078e0000 */
[----:B------:R-:W-:Y:S05]  /*7310*/  @P0 BRA `(.L_x_162) ;  /* 0xffffff9c00c00947 */ /* 0x000fea000383ffff */
[----:B------:R-:W-:Y:S05]  /*7320*/  EXIT ;  /* 0x000000000000794d */ /* 0x000fea0003800000 */
.L_x_7:
[----:B0-----:R-:W-:Y:S01]  /*7330*/  ULDC.64 UR4, c[0x0][0x650] ;  /* 0x0001940000047ab9 */ /* 0x001fe20000000a00 */
        /* <DEDUP_REMOVED lines=25> */
.L_x_164:
[----:B------:R-:W0:Y:S01]  /*74d0*/  LDC.64 R28, c[0x0][0x640] ;  /* 0x00019000ff1c7b82 */ /* 0x000e220000000a00 */
[-CC-:B------:R-:W-:Y:S01]  /*74e0*/  SHF.R.U64 R22, R12, R6.reuse, R13.reuse ;  /* 0x000000060c167219 */ /* 0x180fe2000000120d */
[----:B------:R-:W-:Y:S01]  /*74f0*/  IMAD.MOV.U32 R30, RZ, RZ, 0x1 ;  /* 0x00000001ff1e7424 */ /* 0x000fe200078e00ff */
[----:B------:R-:W-:Y:S02]  /*7500*/  SHF.R.U32.HI R6, RZ, R6, R13 ;  /* 0x00000006ff067219 */ /* 0x000fe4000001160d */
        /* <DEDUP_REMOVED lines=8> */
[----:B------:R-:W-:Y:S01]  /*7590*/  IMAD.IADD R9, R9, 0x1, R11 ;  /* 0x0000000109097824 */ /* 0x000fe200078e020b */
[----:B0-----:R-:W-:-:S04]  /*75a0*/  ISETP.NE.U32.AND P0, PT, R28, RZ, PT ;  /* 0x000000ff1c00720c */ /* 0x001fc80003f05070 */
[----:B------:R-:W-:Y:S02]  /*75b0*/  ISETP.NE.AND.EX P0, PT, R29, RZ, PT, P0 ;  /* 0x000000ff1d00720c */ /* 0x000fe40003f05300 */
[----:B------:R-:W0:Y:S01]  /*75c0*/  LDC R20, c[0x0][0x600] ;  /* 0x00018000ff147b82 */ /* 0x000e220000000800 */
[-CC-:B-1----:R-:W-:Y:S01]  /*75d0*/  SHF.R.U64 R14, R8, R10.reuse, R9.reuse ;  /* 0x0000000a080e7219 */ /* 0x182fe20000001209 */
[----:B------:R-:W-:Y:S01]  /*75e0*/  IMAD.MOV.U32 R8, RZ, RZ, -0x1 ;  /* 0xffffffffff087424 */ /* 0x000fe200078e00ff */
[----:B------:R-:W-:-:S05]  /*75f0*/  SHF.R.U32.HI R9, RZ, R10, R9 ;  /* 0x0000000aff097219 */ /* 0x000fca0000011609 */
[----:B------:R-:W1:Y:S01]  /*7600*/  LDC R24, c[0x0][0x648] ;  /* 0x00019200ff187b82 */ /* 0x000e620000000800 */
[-CC-:B--2---:R-:W-:Y:S02]  /*7610*/  SHF.R.U64 R23, R14, R12.reuse, R9.reuse ;  /* 0x0000000c0e177219 */ /* 0x184fe40000001209 */
[----:B------:R-:W-:-:S05]  /*7620*/  SHF.R.U32.HI R6, RZ, R12, R9 ;  /* 0x0000000cff067219 */ /* 0x000fca0000011609 */
[----:B------:R-:W2:Y:S01]  /*7630*/  LDC R26, c[0x0][0x638] ;  /* 0x00018e00ff1a7b82 */ /* 0x000ea20000000800 */
[-C--:B---3--:R-:W-:Y:S02]  /*7640*/  SHF.L.U32 R8, R8, R27.reuse, RZ ;  /* 0x0000001b08087219 */ /* 0x088fe400000006ff */
[-CC-:B------:R-:W-:Y:S02]  /*7650*/  SHF.R.U64 R25, R23, R27.reuse, R6.reuse ;  /* 0x0000001b17197219 */ /* 0x180fe40000001206 */
[----:B------:R-:W-:Y:S02]  /*7660*/  LOP3.LUT R32, RZ, R8, RZ, 0x33, !PT ;  /* 0x00000008ff207212 */ /* 0x000fe400078e33ff */
[----:B------:R-:W-:Y:S01]  /*7670*/  SHF.R.U32.HI R9, RZ, R27, R6 ;  /* 0x0000001bff097219 */ /* 0x000fe20000011606 */
[----:B------:R-:W3:Y:S01]  /*7680*/  LDC R31, c[0x0][0x610] ;  /* 0x00018400ff1f7b82 */ /* 0x000ee20000000800 */
[----:B------:R-:W-:Y:S01]  /*7690*/  IMAD.MOV.U32 R8, RZ, RZ, R25 ;  /* 0x000000ffff087224 */ /* 0x000fe200078e0019 */
[----:B------:R-:W-:Y:S06]  /*76a0*/  @!P0 BRA `(.L_x_165) ;  /* 0x0000000000288947 */ /* 0x000fec0003800000 */
        /* <DEDUP_REMOVED lines=10> */
.L_x_165:
[----:B------:R-:W-:Y:S01]  /*7750*/  ISETP.NE.AND P0, PT, R2, 0x1, PT ;  /* 0x000000010200780c */ /* 0x000fe20003f05270 */
[----:B------:R-:W-:Y:S01]  /*7760*/  IMAD.MOV.U32 R13, RZ, RZ, R22 ;  /* 0x000000ffff0d7224 */ /* 0x000fe200078e0016 */
[----:B-1----:R-:W-:Y:S01]  /*7770*/  SHF.R.U64 R6, R8, R24, R9 ;  /* 0x0000001808067219 */ /* 0x002fe20000001209 */
[----:B0-----:R-:W-:Y:S01]  /*7780*/  VIADD R9, R20, 0xffffffff ;  /* 0xffffffff14097836 */ /* 0x001fe20000000000 */
[----:B------:R-:W-:Y:S02]  /*7790*/  SHF.L.U32 R30, R30, R27, RZ ;  /* 0x0000001b1e1e7219 */ /* 0x000fe400000006ff */
[----:B------:R-:W-:Y:S01]  /*77a0*/  LOP3.LUT R5, R23, R32, RZ, 0xc0, !PT ;  /* 0x0000002017057212 */ /* 0x000fe200078ec0ff */
[----:B------:R-:W-:-:S04]  /*77b0*/  IMAD.MOV R8, RZ, RZ, -R6 ;  /* 0x000000ffff087224 */ /* 0x000fc800078e0a06 */
[----:B------:R-:W-:Y:S01]  /*77c0*/  IMAD R6, R30, R6, R5 ;  /* 0x000000061e067224 */ /* 0x000fe200078e0205 */
[----:B------:R-:W-:Y:S01]  /*77d0*/  LOP3.LUT R5, R14, R9, RZ, 0xc0, !PT ;  /* 0x000000090e057212 */ /* 0x000fe200078ec0ff */
[----:B------:R-:W-:Y:S02]  /*77e0*/  @P0 IMAD R3, R7, R21, R4 ;  /* 0x0000001507030224 */ /* 0x000fe400078e0204 */
[----:B--2---:R-:W-:Y:S02]  /*77f0*/  IMAD R4, R8, R26, R25 ;  /* 0x0000001a08047224 */ /* 0x004fe400078e0219 */
[----:B---3--:R-:W-:Y:S02]  /*7800*/  IMAD R3, R6, R31, R3 ;  /* 0x0000001f06037224 */ /* 0x008fe400078e0203 */
[----:B------:R-:W-:Y:S02]  /*7810*/  IMAD R4, R4, R20, R5 ;  /* 0x0000001404047224 */ /* 0x000fe400078e0205 */
[----:B------:R-:W-:-:S03]  /*7820*/  IMAD.MOV.U32 R6, RZ, RZ, 0x1 ;  /* 0x00000001ff067424 */ /* 0x000fc600078e00ff */
[----:B------:R-:W-:Y:S02]  /*7830*/  SEL R20, R4, R3, !P0 ;  /* 0x0000000304147207 */ /* 0x000fe40004000000 */
[----:B------:R-:W-:-:S07]  /*7840*/  SEL R11, R3, R4, !P0 ;  /* 0x00000004030b7207 */ /* 0x000fce0004000000 */
.L_x_163:
[----:B------:R-:W-:-:S08]  /*7850*/  NOP ;  /* 0x0000000000007918 */ /* 0x000fd00000000000 */
[----:B------:R-:W0:-:S00]  /*7860*/  USETMAXREG.DEALLOC.CTAPOOL 0x28 ;  /* 0x00000028000079c8 */ /* 0x000e0000080e0500 */
[----:B0-----:R-:W-:-:S13]  /*7870*/  ISETP.NE.AND P0, PT, R0, RZ, PT ;  /* 0x000000ff0000720c */ /* 0x001fda0003f05270 */
[----:B------:R-:W-:Y:S05]  /*7880*/  @P0 EXIT ;  /* 0x000000000000094d */ /* 0x000fea0003800000 */
[----:B------:R-:W-:Y:S01]  /*7890*/  LOP3.LUT P0, RZ, R6, 0xff, RZ, 0xc0, !PT ;  /* 0x000000ff06ff7812 */ /* 0x000fe2000780c0ff */
[----:B------:R-:W-:Y:S02]  /*78a0*/  IMAD.MOV.U32 R0, RZ, RZ, 0x1 ;  /* 0x00000001ff007424 */ /* 0x000fe400078e00ff */
[----:B------:R-:W-:-:S10]  /*78b0*/  IMAD.MOV.U32 R12, RZ, RZ, RZ ;  /* 0x000000ffff0c7224 */ /* 0x000fd400078e00ff */
[----:B------:R-:W-:Y:S05]  /*78c0*/  @!P0 BRA `(.L_x_166) ;  /* 0x0000000c007c8947 */ /* 0x000fea0003800000 */
[----:B------:R-:W0:Y:S01]  /*78d0*/  LDC R0, c[0x0][0x28c] ;  /* 0x0000a300ff007b82 */ /* 0x000e220000000800 */
[----:B------:R-:W-:Y:S01]  /*78e0*/  ULDC UR5, c[0x0][0x658] ;  /* 0x0001960000057ab9 */ /* 0x000fe20000000800 */
[----:B------:R-:W-:Y:S01]  /*78f0*/  UMOV UR11, 0xffffffff ;  /* 0xffffffff000b7882 */ /* 0x000fe20000000000 */
[----:B------:R-:W-:Y:S01]  /*7900*/  UMOV UR15, 0x1 ;  /* 0x00000001000f7882 */ /* 0x000fe20000000000 */
[----:B------:R-:W-:Y:S01]  /*7910*/  USHF.L.U32 UR11, UR11, UR5, URZ ;  /* 0x000000050b0b7299 */ /* 0x000fe2000800063f */
[----:B------:R-:W-:Y:S01]  /*7920*/  BSSY B0, `(.L_x_166) ;  /* 0x00000d9000007945 */ /* 0x000fe20003800000 */
[----:B------:R-:W-:Y:S01]  /*7930*/  ULDC UR9, c[0x0][0xc] ;  /* 0x0000030000097ab9 */ /* 0x000fe20000000800 */
[----:B------:R-:W-:Y:S01]  /*7940*/  ULDC UR14, c[0x0][0x10] ;  /* 0x00000400000e7ab9 */ /* 0x000fe20000000800 */
[----:B------:R-:W1:Y:S01]  /*7950*/  S2UR UR8, SR_CgaCtaId ;  /* 0x00000000000879c3 */ /* 0x000e620000008800 */
[----:B------:R-:W-:Y:S01]  /*7960*/  ULOP3.LUT UR13, URZ, UR11, URZ, 0x33, !UPT ;  /* 0x0000000b3f0d7292 */ /* 0x000fe2000f8e333f */
[----:B------:R-:W-:Y:S01]  /*7970*/  IMAD.MOV.U32 R10, RZ, RZ, 0x1 ;  /* 0x00000001ff0a7424 */ /* 0x000fe200078e00ff */
[----:B------:R-:W-:Y:S01]  /*7980*/  LOP3.LUT R9, R19, 0x2, RZ, 0xfc, !PT ;  /* 0x0000000213097812 */ /* 0x000fe200078efcff */
[----:B------:R-:W-:Y:S01]  /*7990*/  IMAD.MOV.U32 R12, RZ, RZ, RZ ;  /* 0x000000ffff0c7224 */ /* 0x000fe200078e00ff */
[----:B------:R-:W-:Y:S01]  /*79a0*/  ULDC UR4, c[0x0][0x600] ;  /* 0x0001800000047ab9 */ /* 0x000fe20000000800 */
[----:B------:R-:W-:Y:S01]  /*79b0*/  UMOV UR18, 0x5 ;  /* 0x0000000500127882 */ /* 0x000fe20000000000 */
[----:B------:R-:W-:-:S02]  /*79c0*/  UIADD3 UR4, UR4, -0x1, URZ ;  /* 0xffffffff04047890 */ /* 0x000fc4000fffe03f */
[----:B------:R-:W-:Y:S01]  /*79d0*/  USHF.L.U32 UR5, UR15, UR5, URZ ;  /* 0x000000050f057299 */ /* 0x000fe2000800063f */
[----:B------:R-:W-:Y:S01]  /*79e0*/  ULDC.64 UR28, c[0x0][0x198] ;  /* 0x00006600001c7ab9 */ /* 0x000fe20000000a00 */
[----:B0-----:R-:W-:-:S05]  /*79f0*/  VIADD R0, R0, 0x1f ;  /* 0x0000001f00007836 */ /* 0x001fca0000000000 */
[----:B------:R-:W-:Y:S01]  /*7a00*/  SHF.R.S32.HI R3, RZ, 0x1f, R0 ;  /* 0x0000001fff037819 */ /* 0x000fe20000011400 */
[----:B-1----:R-:W-:-:S03]  /*7a10*/  ULOP3.LUT UR10, UR8, 0x1, URZ, 0xc0, !UPT ;  /* 0x00000001080a7892 */ /* 0x002fc6000f8ec03f */
[----:B------:R-:W-:Y:S01]  /*7a20*/  LEA.HI R3, R3, R0, RZ, 0x5 ;  /* 0x0000000003037211 */ /* 0x000fe200078f28ff */
[----:B------:R-:W-:Y:S01]  /*7a30*/  USHF.R.U32.HI UR25, URZ, 0x1, UR8 ;  /* 0x000000013f197899 */ /* 0x000fe20008011608 */
[----:B------:R-:W-:Y:S01]  /*7a40*/  IMAD.MOV.U32 R0, RZ, RZ, 0x1 ;  /* 0x00000001ff007424 */ /* 0x000fe200078e00ff */
[----:B------:R-:W-:Y:S01]  /*7a50*/  USHF.L.U32 UR6, UR8, 0x5, URZ ;  /* 0x0000000508067899 */ /* 0x000fe2000800063f */
[----:B------:R-:W-:Y:S01]  /*7a60*/  SHF.R.S32.HI R3, RZ, 0x5, R3 ;  /* 0x00000005ff037819 */ /* 0x000fe20000011403 */
[----:B------:R-:W-:Y:S02]  /*7a70*/  USHF.L.U32 UR7, UR8, 0xa, URZ ;  /* 0x0000000a08077899 */ /* 0x000fe4000800063f */
[----:B------:R-:W-:Y:S02]  /*7a80*/  ULOP3.LUT UR8, UR8, 0xfffffffe, URZ, 0xc0, !UPT ;  /* 0xfffffffe08087892 */ /* 0x000fe4000f8ec03f */
[----:B------:R-:W-:Y:S01]  /*7a90*/  UISETP.GT.U32.AND UP0, UPT, UR10, 0xffff, UPT ;  /* 0x0000ffff0a00788c */ /* 0x000fe2000bf04070 */
[----:B------:R-:W-:Y:S01]  /*7aa0*/  VIADD R8, R3, 0x1 ;  /* 0x0000000103087836 */ /* 0x000fe20000000000 */
[----:B------:R-:W-:-:S02]  /*7ab0*/  USHF.L.U32 UR11, UR15, UR8, URZ ;  /* 0x000000080f0b7299 */ /* 0x000fc4000800063f */
[----:B------:R-:W-:Y:S02]  /*7ac0*/  ULOP3.LUT UR12, UR8, 0x1, URZ, 0xfc, !UPT ;  /* 0x00000001080c7892 */ /* 0x000fe4000f8efc3f */
[----:B------:R-:W-:Y:S02]  /*7ad0*/  UIMAD.WIDE.U32 UR8, UR9, UR14, URZ ;  /* 0x0000000e090872a5 */ /* 0x000fe4000f8e003f */
[----:B------:R-:W-:Y:S01]  /*7ae0*/  USEL UR10, UR10, 0xffff, !UP0 ;  /* 0x0000ffff0a0a7887 */ /* 0x000fe2000c000000 */
[----:B------:R-:W-:Y:S01]  /*7af0*/  ULDC UR14, c[0x0][0x14] ;  /* 0x00000500000e7ab9 */ /* 0x000fe20000000800 */
[----:B------:R-:W-:Y:S02]  /*7b00*/  USHF.L.U32 UR12, UR15, UR12, URZ ;  /* 0x0000000c0f0c7299 */ /* 0x000fe4000800063f */
[----:B------:R-:W-:Y:S02]  /*7b10*/  UIMAD.WIDE.U32 UR26, UR8, UR14, URZ ;  /* 0x0000000e081a72a5 */ /* 0x000fe4000f8e003f */
[----:B------:R-:W-:-:S02]  /*7b20*/  UIMAD UR21, UR9, UR14, URZ ;  /* 0x0000000e091572a4 */ /* 0x000fc4000f8e023f */
[----:B------:R-:W-:Y:S02]  /*7b30*/  ULOP3.LUT UR10, UR10, 0xffff, URZ, 0xc0, !UPT ;  /* 0x0000ffff0a0a7892 */ /* 0x000fe4000f8ec03f */
[----:B------:R-:W-:Y:S02]  /*7b40*/  ULOP3.LUT UR6, UR6, 0x20, URZ, 0xc0, !UPT ;  /* 0x0000002006067892 */ /* 0x000fe4000f8ec03f */
[----:B------:R-:W-:Y:S02]  /*7b50*/  ULOP3.LUT UR7, UR7, 0x400, URZ, 0xc0, !UPT ;  /* 0x0000040007077892 */ /* 0x000fe4000f8ec03f */
[----:B------:R-:W-:Y:S02]  /*7b60*/  ULOP3.LUT UR19, UR11, UR12, URZ, 0xfc, !UPT ;  /* 0x0000000c0b137292 */ /* 0x000fe4000f8efc3f */
[----:B------:R-:W-:Y:S02]  /*7b70*/  UIADD3 UR21, UR27, UR21, URZ ;  /* 0x000000151b157290 */ /* 0x000fe4000fffe03f */
[----:B------:R-:W-:-:S12]  /*7b80*/  USHF.L.U32 UR18, UR18, UR10, URZ ;  /* 0x0000000a12127299 */ /* 0x000fd8000800063f */
.L_x_177:
[----:B------:R-:W-:-:S03]  /*7b90*/  UMOV UR8, 0xffffffff ;  /* 0xffffffff00087882 */ /* 0x000fc60000000000 */
[----:B------:R-:W-:Y:S05]  /*7ba0*/  BRA.DIV UR8, `(.L_x_167) ;  /* 0x0000000e08d07947 */ /* 0x000fea000b800000 */
[----:B------:R-:W-:-:S13]  /*7bb0*/  ELECT P6, URZ, PT ;  /* 0x00000000003f782f */ /* 0x000fda00038c0000 */
.L_x_189:
[----:B------:R-:W0:Y:S01]  /*7bc0*/  LDC R4, c[0x0][0x28c] ;  /* 0x0000a300ff047b82 */ /* 0x000e220000000800 */
[----:B------:R-:W-:Y:S01]  /*7bd0*/  BSSY B1, `(.L_x_168) ;  /* 0x000003c000017945 */ /* 0x000fe20003800000 */
[----:B0-----:R-:W-:-:S13]  /*7be0*/  ISETP.LT.OR P6, PT, R4, 0x1, !P6 ;  /* 0x000000010400780c */ /* 0x001fda00077c1670 */
[----:B------:R-:W-:Y:S05]  /*7bf0*/  @P6 BRA `(.L_x_169) ;  /* 0x0000000000e46947 */ /* 0x000fea0003800000 */
[----:B------:R-:W-:Y:S01]  /*7c00*/  LEA R11, R11, UR25, 0x1 ;  /* 0x000000190b0b7c11 */ /* 0x000fe2000f8e08ff */
[----:B------:R-:W-:Y:S01]  /*7c10*/  IMAD.MOV.U32 R21, RZ, RZ, RZ ;  /* 0x000000ffff157224 */ /* 0x000fe200078e00ff */
[----:B------:R-:W-:Y:S01]  /*7c20*/  LEA R20, R20, UR6, 0x6 ;  /* 0x0000000614147c11 */ /* 0x000fe2000f8e30ff */
[----:B------:R-:W-:Y:S02]  /*7c30*/  IMAD.MOV.U32 R4, RZ, RZ, R8 ;  /* 0x000000ffff047224 */ /* 0x000fe400078e0008 */
[----:B------:R-:W-:Y:S02]  /*7c40*/  IMAD.MOV.U32 R5, RZ, RZ, R0 ;  /* 0x000000ffff057224 */ /* 0x000fe400078e0000 */
[----:B------:R-:W-:Y:S02]  /*7c50*/  IMAD.MOV.U32 R6, RZ, RZ, R12 ;  /* 0x000000ffff067224 */ /* 0x000fe400078e000c */
[----:B------:R-:W-:-:S07]  /*7c60*/  IMAD.SHL.U32 R15, R11, 0x80, RZ ;  /* 0x000000800b0f7824 */ /* 0x000fce00078e00ff */
.L_x_172:
[----:B------:R-:W0:Y:S01]  /*7c70*/  S2R R14, SR_CgaCtaId ;  /* 0x00000000000e7919 */ /* 0x000e220000008800 */
[----:B------:R-:W-:Y:S02]  /*7c80*/  MOV R7, 0x400 ;  /* 0x0000040000077802 */ /* 0x000fe40000000f00 */
[----:B------:R-:W-:-:S13]  /*7c90*/  LOP3.LUT P1, RZ, R18, 0x7f, RZ, 0xc0, !PT ;  /* 0x0000007f12ff7812 */ /* 0x000fda000782c0ff */
[----:B------:R-:W1:Y:S01]  /*7ca0*/  @!P1 LDC R11, c[0x0][0x500] ;  /* 0x00014000ff0b9b82 */ /* 0x000e620000000800 */
[----:B0-----:R-:W-:Y:S02]  /*7cb0*/  LEA R22, R14, R7, 0x18 ;  /* 0x000000070e167211 */ /* 0x001fe400078ec0ff */
[----:B------:R-:W-:-:S03]  /*7cc0*/  SHF.L.U32 R7, R5, 0x1f, RZ ;  /* 0x0000001f05077819 */ /* 0x000fc600000006ff */
[----:B------:R-:W-:-:S04]  /*7cd0*/  IMAD R14, R6, 0x8, R22 ;  /* 0x00000008060e7824 */ /* 0x000fc800078e0216 */
[----:B------:R-:W0:Y:S02]  /*7ce0*/  SYNCS.PHASECHK.TRANS64.TRYWAIT P0, [R14+URZ+0x28], R7 ;  /* 0x000028070e0075a7 */ /* 0x000e24000800017f */
[----:B01----:R-:W-:Y:S05]  /*7cf0*/  @!P0 BRA `(.L_x_170) ;  /* 0x0000000c009c8947 */ /* 0x003fea0003800000 */
.L_x_190:
[----:B0-----:R-:W-:Y:S01]  /*7d00*/  PRMT R7, R9, 0x9910, RZ ;  /* 0x0000991009077816 */ /* 0x001fe200000000ff */
[----:B------:R0:W-:Y:S03]  /*7d10*/  @!P1 SYNCS.ARRIVE.TRANS64 RZ, [R14+URZ], R11 ;  /* 0x0000000b0eff99a7 */ /* 0x0001e6000800003f */
[----:B------:R-:W-:-:S13]  /*7d20*/  ISETP.NE.AND P0, PT, R7, 0x2, PT ;  /* 0x000000020700780c */ /* 0x000fda0003f05270 */
[----:B0-----:R-:W-:Y:S05]  /*7d30*/  @P0 BRA `(.L_x_171) ;  /* 0x0000000000040947 */ /* 0x001fea0003800000 */
[----:B------:R-:W-:Y:S01]  /*7d40*/  BPT.TRAP 0x1 ;  /* 0x000000040000795c */ /* 0x000fe20000300000 */
.L_x_171:
[----:B------:R-:W-:Y:S01]  /*7d50*/  LEA R7, R6, UR25, 0x1 ;  /* 0x0000001906077c11 */ /* 0x000fe2000f8e08ff */
[----:B------:R-:W-:Y:S01]  /*7d60*/  VIADD R4, R4, 0xffffffff ;  /* 0xffffffff04047836 */ /* 0x000fe20000000000 */
[----:B------:R-:W-:Y:S01]  /*7d70*/  R2UR UR23, R15 ;  /* 0x000000000f1772ca */ /* 0x000fe200000e0000 */
[----:B------:R-:W-:Y:S01]  /*7d80*/  UIADD3 UR14, UP0, UR28, 0xf0, URZ ;  /* 0x000000f01c0e7890 */ /* 0x000fe2000ff1e03f */
[----:B------:R-:W-:Y:S01]  /*7d90*/  R2UR UR9, R14 ;  /* 0x000000000e0972ca */ /* 0x000fe200000e0000 */
[----:B------:R-:W-:Y:S01]  /*7da0*/  IMAD.SHL.U32 R7, R7, 0x1000, RZ ;  /* 0x0000100007077824 */ /* 0x000fe200078e00ff */
[----:B------:R-:W-:Y:S01]  /*7db0*/  R2UR UR10, R21 ;  /* 0x00000000150a72ca */ /* 0x000fe200000e0000 */
[----:B------:R-:W-:Y:S01]  /*7dc0*/  UIADD3 UR32, UP1, UR28, 0x1f0, URZ ;  /* 0x000001f01c207890 */ /* 0x000fe2000ff3e03f */
[----:B------:R-:W-:Y:S01]  /*7dd0*/  R2UR UR12, R13 ;  /* 0x000000000d0c72ca */ /* 0x000fe200000e0000 */
[--C-:B------:R-:W-:Y:S01]  /*7de0*/  IMAD R11, R7, 0x4, R22.reuse ;  /* 0x00000004070b7824 */ /* 0x100fe200078e0216 */
[----:B------:R-:W-:Y:S01]  /*7df0*/  LEA R7, R6, UR7, 0xb ;  /* 0x0000000706077c11 */ /* 0x000fe2000f8e58ff */
[----:B------:R-:W-:Y:S01]  /*7e00*/  UIADD3.X UR15, URZ, UR29, URZ, UP0, !UPT ;  /* 0x0000001d3f0f7290 */ /* 0x000fe200087fe43f */
[----:B------:R-:W-:Y:S01]  /*7e10*/  R2UR UR24, R20 ;  /* 0x00000000141872ca */ /* 0x000fe200000e0000 */
[----:B------:R-:W-:Y:S01]  /*7e20*/  UPRMT UR20, URZ, 0x5410, UR18 ;  /* 0x000054103f147896 */ /* 0x000fe20008000012 */
[----:B------:R-:W-:Y:S01]  /*7e30*/  R2UR UR8, R11 ;  /* 0x000000000b0872ca */ /* 0x000fe200000e0000 */
[----:B------:R-:W-:Y:S01]  /*7e40*/  IMAD R7, R7, 0x4, R22 ;  /* 0x0000000407077824 */ /* 0x000fe200078e0216 */
[----:B------:R-:W-:Y:S01]  /*7e50*/  ISETP.GT.AND P1, PT, R4, 0x1, PT ;  /* 0x000000010400780c */ /* 0x000fe20003f24270 */
[----:B------:R-:W-:Y:S01]  /*7e60*/  VIADD R6, R6, 0x1 ;  /* 0x0000000106067836 */ /* 0x000fe20000000000 */
[----:B------:R-:W-:Y:S01]  /*7e70*/  UPRMT UR30, URZ, 0x5410, UR19 ;  /* 0x000054103f1e7896 */ /* 0x000fe20008000013 */
[----:B------:R-:W-:Y:S01]  /*7e80*/  VIADD R21, R21, 0x20 ;  /* 0x0000002015157836 */ /* 0x000fe20000000000 */
[----:B------:R-:W-:Y:S01]  /*7e90*/  R2UR UR11, R7 ;  /* 0x00000000070b72ca */ /* 0x000fe200000e0000 */
[----:B------:R-:W-:Y:S01]  /*7ea0*/  UIADD3.X UR33, URZ, UR29, URZ, UP1, !UPT ;  /* 0x0000001d3f217290 */ /* 0x000fe20008ffe43f */
[----:B------:R-:W-:Y:S01]  /*7eb0*/  ISETP.NE.AND P0, PT, R6, 0x5, PT ;  /* 0x000000050600780c */ /* 0x000fe20003f05270 */
[----:B------:R-:W-:Y:S01]  /*7ec0*/  UMOV UR16, 0x0 ;  /* 0x0000000000107882 */ /* 0x000fe20000000000 */
[----:B------:R-:W-:-:S02]  /*7ed0*/  UMOV UR17, 0x10000000 ;  /* 0x1000000000117882 */ /* 0x000fc40000000000 */
[----:B------:R-:W-:Y:S01]  /*7ee0*/  SEL R14, RZ, 0x1, P0 ;  /* 0x00000001ff0e7807 */ /* 0x000fe20000000000 */
[----:B------:R-:W-:Y:S01]  /*7ef0*/  UIADD3 UR8, UR8, 0x100, URZ ;  /* 0x0000010008087890 */ /* 0x000fe2000fffe03f */
[----:B------:R-:W-:Y:S02]  /*7f00*/  SEL R6, R6, RZ, P0 ;  /* 0x000000ff06067207 */ /* 0x000fe40000000000 */
[----:B------:R-:W-:-:S03]  /*7f10*/  LOP3.LUT R5, R5, R14, RZ, 0x3c, !PT ;  /* 0x0000000e05057212 */ /* 0x000fc600078e3cff */
[----:B------:R-:W-:-:S03]  /*7f20*/  UIADD3 UR22, UR11, 0x28100, URZ ;  /* 0x000281000b167890 */ /* 0x000fc6000fffe03f */
[----:B------:R-:W-:Y:S02]  /*7f30*/  UMOV UR11, UR23 ;  /* 0x00000017000b7c82 */ /* 0x000fe40008000000 */
[----:B------:R0:W-:Y:S02]  /*7f40*/  UTMALDG.3D.MULTICAST [UR8], [UR14], UR20, desc[UR16] ;  /* 0x000010080e0073b4 */ /* 0x0001e40008011814 */
[----:B0-----:R-:W-:Y:S01]  /*7f50*/  UMOV UR8, UR22 ;  /* 0x0000001600087c82 */ /* 0x001fe20008000000 */
[----:B------:R-:W-:Y:S02]  /*7f60*/  UMOV UR11, UR24 ;  /* 0x00000018000b7c82 */ /* 0x000fe40008000000 */
[----:B------:R0:W-:Y:S02]  /*7f70*/  UTMALDG.3D.MULTICAST [UR8], [UR32], UR30, desc[UR16] ;  /* 0x00001008200073b4 */ /* 0x0001e4000801181e */
[----:B0-----:R-:W-:Y:S05]  /*7f80*/  @P1 BRA `(.L_x_172) ;  /* 0xfffffffc00381947 */ /* 0x001fea000383ffff */
.L_x_169:
[----:B------:R-:W-:Y:S05]  /*7f90*/  BSYNC B1 ;  /* 0x0000000000017941 */ /* 0x000fea0003800000 */
.L_x_168:
[----:B------:R-:W-:Y:S01]  /*7fa0*/  LOP3.LUT P1, RZ, R10, 0xff, RZ, 0xc0, !PT ;  /* 0x000000ff0aff7812 */ /* 0x000fe2000782c0ff */
[C---:B------:R-:W-:Y:S01]  /*7fb0*/  IMAD.IADD R12, R3.reuse, 0x1, R12 ;  /* 0x00000001030c7824 */ /* 0x040fe200078e020c */
[----:B------:R-:W-:Y:S01]  /*7fc0*/  ULDC.64 UR8, c[0x0][0x650] ;  /* 0x0001940000087ab9 */ /* 0x000fe20000000a00 */
[C---:B------:R-:W-:Y:S01]  /*7fd0*/  ISETP.GE.U32.AND P2, PT, R3.reuse, 0x5, PT ;  /* 0x000000050300780c */ /* 0x040fe20003f46070 */
[----:B------:R-:W-:Y:S01]  /*7fe0*/  BSSY B1, `(.L_x_173) ;  /* 0x000006a000017945 */ /* 0x000fe20003800000 */
[----:B------:R-:W-:Y:S01]  /*7ff0*/  IMAD.MOV.U32 R11, RZ, RZ, -0x1 ;  /* 0xffffffffff0b7424 */ /* 0x000fe200078e00ff */
[----:B------:R-:W-:Y:S01]  /*8000*/  ISETP.GT.U32.AND P0, PT, R12, 0x4, PT ;  /* 0x000000040c00780c */ /* 0x000fe20003f04070 */
[----:B------:R-:W-:Y:S01]  /*8010*/  IMAD.MOV.U32 R20, RZ, RZ, -0x1 ;  /* 0xffffffffff147424 */ /* 0x000fe200078e00ff */
[----:B------:R-:W-:Y:S01]  /*8020*/  PRMT R10, RZ, 0x7610, R10 ;  /* 0x00007610ff0a7816 */ /* 0x000fe2000000000a */
[----:B------:R-:W-:Y:S01]  /*8030*/  IMAD.MOV.U32 R13, RZ, RZ, -0x1 ;  /* 0xffffffffff0d7424 */ /* 0x000fe200078e00ff */
[----:B------:R-:W-:-:S03]  /*8040*/  ISETP.LT.U32.AND P0, PT, R3, 0x5, P0 ;  /* 0x000000050300780c */ /* 0x000fc60000701070 */
[----:B------:R-:W0:Y:S01]  /*8050*/  @P1 S2R R5, SR_CgaCtaId ;  /* 0x0000000000051919 */ /* 0x000e220000008800 */
[----:B------:R-:W-:-:S04]  /*8060*/  @P1 MOV R4, 0x400 ;  /* 0x0000040000041802 */ /* 0x000fc80000000f00 */
[----:B0-----:R-:W-:Y:S01]  /*8070*/  @P1 LEA R6, R5, R4, 0x18 ;  /* 0x0000000405061211 */ /* 0x001fe200078ec0ff */
[----:B------:R-:W-:-:S03]  /*8080*/  IMAD.WIDE.U32 R4, R12, -0x33333333, RZ ;  /* 0xcccccccd0c047825 */ /* 0x000fc600078e00ff */
[----:B------:R0:W-:Y:S01]  /*8090*/  @P1 SYNCS.ARRIVE.TRANS64.A1T0 RZ, [R6+URZ+0x68], RZ ;  /* 0x000068ff06ff19a7 */ /* 0x0001e2000810003f */
[----:B------:R-:W-:Y:S02]  /*80a0*/  IADD3 R16, P1, R16, UR26, RZ ;  /* 0x0000001a10107c10 */ /* 0x000fe4000ff3e0ff */
[----:B------:R-:W-:Y:S02]  /*80b0*/  SHF.R.U32.HI R7, RZ, 0x2, R5 ;  /* 0x00000002ff077819 */ /* 0x000fe40000011605 */
[----:B------:R-:W-:Y:S02]  /*80c0*/  SEL R5, RZ, 0x1, !P0 ;  /* 0x00000001ff057807 */ /* 0x000fe40004000000 */
[----:B------:R-:W-:Y:S01]  /*80d0*/  IADD3.X R17, R17, UR21, RZ, P1, !PT ;  /* 0x0000001511117c10 */ /* 0x000fe20008ffe4ff */
[----:B------:R-:W-:Y:S01]  /*80e0*/  IMAD R12, R7, -0x5, R12 ;  /* 0xfffffffb070c7824 */ /* 0x000fe200078e020c */
[----:B------:R-:W-:Y:S02]  /*80f0*/  ISETP.GE.U32.AND P0, PT, R16, UR8, PT ;  /* 0x0000000810007c0c */ /* 0x000fe4000bf06070 */
[----:B------:R-:W-:-:S02]  /*8100*/  LOP3.LUT R0, R0, R5, RZ, 0x3c, !PT ;  /* 0x0000000500007212 */ /* 0x000fc400078e3cff */
[----:B------:R-:W-:Y:S02]  /*8110*/  ISETP.GE.U32.AND.EX P0, PT, R17, UR9, PT, P0 ;  /* 0x0000000911007c0c */ /* 0x000fe4000bf06100 */
[----:B------:R-:W-:Y:S02]  /*8120*/  @P2 LOP3.LUT R0, R0, 0x1, R7, 0x78, !PT ;  /* 0x0000000100002812 */ /* 0x000fe400078e7807 */
[----:B------:R-:W-:-:S09]  /*8130*/  PRMT R4, RZ, 0x7610, R4 ;  /* 0x00007610ff047816 */ /* 0x000fd20000000004 */
[----:B0-----:R-:W-:Y:S05]  /*8140*/  @P0 BRA `(.L_x_174) ;  /* 0x00000004004c0947 */ /* 0x001fea0003800000 */
[----:B------:R-:W0:Y:S01]  /*8150*/  S2R R14, SR_CTAID.X ;  /* 0x00000000000e7919 */ /* 0x000e220000002500 */
[----:B------:R-:W-:Y:S01]  /*8160*/  ULDC.64 UR8, c[0x0][0x628] ;  /* 0x00018a0000087ab9 */ /* 0x000fe20000000a00 */
[----:B------:R-:W1:Y:S01]  /*8170*/  LDC R15, c[0x0][0x144] ;  /* 0x00005100ff0f7b82 */ /* 0x000e620000000800 */
[----:B------:R-:W-:Y:S01]  /*8180*/  ISETP.NE.U32.AND P0, PT, RZ, UR8, PT ;  /* 0x00000008ff007c0c */ /* 0x000fe2000bf05070 */
[----:B------:R-:W2:Y:S01]  /*8190*/  S2R R11, SR_CTAID.Y ;  /* 0x00000000000b7919 */ /* 0x000ea20000002600 */
[----:B------:R-:W-:Y:S01]  /*81a0*/  ULDC UR10, c[0x0][0x150] ;  /* 0x00005400000a7ab9 */ /* 0x000fe20000000800 */
[----:B------:R-:W-:Y:S01]  /*81b0*/  ULDC UR11, c[0x0][0x630] ;  /* 0x00018c00000b7ab9 */ /* 0x000fe20000000800 */
[----:B------:R-:W-:Y:S01]  /*81c0*/  ISETP.NE.AND.EX P0, PT, RZ, UR9, PT, P0 ;  /* 0x00000009ff007c0c */ /* 0x000fe2000bf05300 */
[----:B------:R-:W-:Y:S01]  /*81d0*/  IMAD.MOV.U32 R4, RZ, RZ, R16 ;  /* 0x000000ffff047224 */ /* 0x000fe200078e0010 */
[----:B0-----:R-:W-:-:S05]  /*81e0*/  I2FP.F32.U32 R5, R14 ;  /* 0x0000000e00057245 */ /* 0x001fca0000201000 */
[----:B------:R-:W-:Y:S01]  /*81f0*/  FMUL R20, R5, UR10 ;  /* 0x0000000a05147c20 */ /* 0x000fe20008400000 */
[----:B------:R-:W-:-:S05]  /*8200*/  IMAD.MOV.U32 R5, RZ, RZ, R17 ;  /* 0x000000ffff057224 */ /* 0x000fca00078e0011 */
[----:B--2---:R-:W-:Y:S05]  /*8210*/  @!P0 BRA `(.L_x_175) ;  /* 0x0000000000288947 */ /* 0x004fea0003800000 */
[----:B------:R-:W-:Y:S02]  /*8220*/  ULDC UR10, c[0x0][0x634] ;  /* 0x00018d00000a7ab9 */ /* 0x000fe40000000800 */
[----:B------:R-:W-:-:S05]  /*8230*/  IADD3 R5, P0, R16, UR10, RZ ;  /* 0x0000000a10057c10 */ /* 0x000fca000ff1e0ff */
[----:B------:R-:W-:-:S04]  /*8240*/  IMAD.X R13, RZ, RZ, R17, P0 ;  /* 0x000000ffff0d7224 */ /* 0x000fc800000e0611 */
[----:B------:R-:W-:-:S04]  /*8250*/  IMAD.WIDE.U32 R6, R13, UR8, RZ ;  /* 0x000000080d067c25 */ /* 0x000fc8000f8e00ff */
[----:B------:R-:W-:-:S04]  /*8260*/  IMAD.WIDE.U32 R6, P0, R5, UR9, R6 ;  /* 0x0000000905067c25 */ /* 0x000fc8000f800006 */
[----:B------:R-:W-:-:S04]  /*8270*/  IMAD.WIDE.U32 R4, R5, UR8, RZ ;  /* 0x0000000805047c25 */ /* 0x000fc8000f8e00ff */
[----:B------:R-:W-:Y:S01]  /*8280*/  IMAD.MOV.U32 R4, RZ, RZ, R7 ;  /* 0x000000ffff047224 */ /* 0x000fe200078e0007 */
[----:B------:R-:W-:Y:S01]  /*8290*/  IADD3 RZ, P1, R5, R6, RZ ;  /* 0x0000000605ff7210 */ /* 0x000fe20007f3e0ff */
[----:B------:R-:W-:-:S04]  /*82a0*/  IMAD.X R5, RZ, RZ, RZ, P0 ;  /* 0x000000ffff057224 */ /* 0x000fc800000e06ff */
[----:B------:R-:W-:-:S08]  /*82b0*/  IMAD.WIDE.U32.X R4, R13, UR9, R4, P1 ;  /* 0x000000090d047c25 */ /* 0x000fd000088e0404 */
.L_x_175:
[--C-:B------:R-:W-:Y:S01]  /*82c0*/  SHF.R.U64 R13, R4, UR11, R5.reuse ;  /* 0x0000000b040d7c19 */ /* 0x100fe20008001205 */
[----:B------:R-:W0:Y:S01]  /*82d0*/  F2I.U32.TRUNC.NTZ R20, R20 ;  /* 0x0000001400147305 */ /* 0x000e22000020f000 */
[----:B------:R-:W-:Y:S01]  /*82e0*/  SHF.R.U32.HI R4, RZ, UR11, R5 ;  /* 0x0000000bff047c19 */ /* 0x000fe20008011605 */
[----:B------:R-:W-:Y:S01]  /*82f0*/  ULDC.64 UR8, c[0x0][0x620] ;  /* 0x0001880000087ab9 */ /* 0x000fe20000000a00 */
[----:B------:R-:W-:Y:S01]  /*8300*/  IADD3 R7, P0, RZ, -R13, RZ ;  /* 0x8000000dff077210 */ /* 0x000fe20007f1e0ff */
[----:B------:R-:W-:Y:S01]  /*8310*/  ULDC.64 UR10, c[0x0][0x640] ;  /* 0x00019000000a7ab9 */ /* 0x000fe20000000a00 */
[----:B------:R-:W2:Y:S03]  /*8320*/  LDC R22, c[0x0][0x148] ;  /* 0x00005200ff167b82 */ /* 0x000ea60000000800 */
[----:B------:R-:W-:Y:S01]  /*8330*/  IMAD.X R4, RZ, RZ, ~R4, P0 ;  /* 0x000000ffff047224 */ /* 0x000fe200000e0e04 */
[----:B------:R-:W-:-:S03]  /*8340*/  ISETP.NE.U32.AND P0, PT, RZ, UR10, PT ;  /* 0x0000000aff007c0c */ /* 0x000fc6000bf05070 */
[----:B------:R-:W-:Y:S01]  /*8350*/  IMAD R6, R4, UR8, RZ ;  /* 0x0000000804067c24 */ /* 0x000fe2000f8e02ff */
[----:B------:R-:W-:Y:S01]  /*8360*/  ISETP.NE.AND.EX P0, PT, RZ, UR11, PT, P0 ;  /* 0x0000000bff007c0c */ /* 0x000fe2000bf05300 */
[----:B------:R-:W-:Y:S01]  /*8370*/  IMAD.WIDE.U32 R4, R7, UR8, R16 ;  /* 0x0000000807047c25 */ /* 0x000fe2000f8e0010 */
[----:B------:R-:W-:-:S03]  /*8380*/  ULDC UR8, c[0x0][0x618] ;  /* 0x0001860000087ab9 */ /* 0x000fc60000000800 */
[----:B------:R-:W-:Y:S01]  /*8390*/  IMAD R7, R7, UR9, R6 ;  /* 0x0000000907077c24 */ /* 0x000fe2000f8e0206 */
[----:B------:R-:W-:Y:S01]  /*83a0*/  ULDC UR9, c[0x0][0x154] ;  /* 0x0000550000097ab9 */ /* 0x000fe20000000800 */
[----:B0-----:R-:W-:Y:S02]  /*83b0*/  IMAD.MOV R6, RZ, RZ, -R20 ;  /* 0x000000ffff067224 */ /* 0x001fe400078e0a14 */
[----:B------:R-:W-:Y:S02]  /*83c0*/  IMAD.IADD R5, R5, 0x1, R7 ;  /* 0x0000000105057824 */ /* 0x000fe400078e0207 */
[----:B-1----:R-:W-:Y:S01]  /*83d0*/  IMAD R14, R15, R6, R14 ;  /* 0x000000060f0e7224 */ /* 0x002fe200078e020e */
[----:B------:R-:W-:Y:S02]  /*83e0*/  I2FP.F32.U32 R6, R11 ;  /* 0x0000000b00067245 */ /* 0x000fe40000201000 */
[--C-:B------:R-:W-:Y:S02]  /*83f0*/  SHF.R.U64 R15, R4, UR8, R5.reuse ;  /* 0x00000008040f7c19 */ /* 0x100fe40008001205 */
[----:B------:R-:W-:Y:S01]  /*8400*/  SHF.R.U32.HI R4, RZ, UR8, R5 ;  /* 0x00000008ff047c19 */ /* 0x000fe20008011605 */
[----:B------:R-:W-:Y:S01]  /*8410*/  FMUL R6, R6, UR9 ;  /* 0x0000000906067c20 */ /* 0x000fe20008400000 */
[----:B------:R-:W-:-:S02]  /*8420*/  ULDC UR8, c[0x0][0x608] ;  /* 0x0001820000087ab9 */ /* 0x000fc40000000800 */
[--C-:B------:R-:W-:Y:S01]  /*8430*/  SHF.R.U64 R21, R15, UR8, R4.reuse ;  /* 0x000000080f157c19 */ /* 0x100fe20008001204 */
[----:B------:R0:W1:Y:S01]  /*8440*/  F2I.U32.TRUNC.NTZ R24, R6 ;  /* 0x0000000600187305 */ /* 0x000062000020f000 */
[----:B------:R-:W-:Y:S01]  /*8450*/  SHF.R.U32.HI R4, RZ, UR8, R4 ;  /* 0x00000008ff047c19 */ /* 0x000fe20008011604 */
[----:B------:R-:W-:-:S03]  /*8460*/  ULDC UR8, c[0x0][0x658] ;  /* 0x0001960000087ab9 */ /* 0x000fc60000000800 */
[--C-:B------:R-:W-:Y:S02]  /*8470*/  SHF.R.U64 R20, R21, UR8, R4.reuse ;  /* 0x0000000815147c19 */ /* 0x100fe40008001204 */
[----:B------:R-:W-:-:S03]  /*8480*/  SHF.R.U32.HI R23, RZ, UR8, R4 ;  /* 0x00000008ff177c19 */ /* 0x000fc60008011604 */
[----:B------:R-:W-:Y:S02]  /*8490*/  IMAD.MOV.U32 R4, RZ, RZ, R20 ;  /* 0x000000ffff047224 */ /* 0x000fe400078e0014 */
[----:B------:R-:W-:Y:S01]  /*84a0*/  IMAD.MOV.U32 R5, RZ, RZ, R23 ;  /* 0x000000ffff057224 */ /* 0x000fe200078e0017 */
[----:B0-----:R-:W-:Y:S06]  /*84b0*/  @!P0 BRA `(.L_x_176) ;  /* 0x0000000000288947 */ /* 0x001fec0003800000 */
        /* <DEDUP_REMOVED lines=10> */
.L_x_176:
[----:B------:R-:W-:Y:S01]  /*8560*/  ISETP.NE.AND P0, PT, R2, 0x1, PT ;  /* 0x000000010200780c */ /* 0x000fe20003f05270 */
[----:B------:R-:W-:Y:S01]  /*8570*/  ULDC UR8, c[0x0][0x648] ;  /* 0x0001920000087ab9 */ /* 0x000fe20000000800 */
[----:B-1----:R-:W-:Y:S01]  /*8580*/  IMAD.MOV R24, RZ, RZ, -R24 ;  /* 0x000000ffff187224 */ /* 0x002fe200078e0a18 */
[----:B------:R-:W-:Y:S01]  /*8590*/  SHF.R.U64 R4, R4, UR8, R5 ;  /* 0x0000000804047c19 */ /* 0x000fe20008001205 */
[----:B------:R-:W-:Y:S01]  /*85a0*/  ULDC UR8, c[0x0][0x638] ;  /* 0x00018e0000087ab9 */ /* 0x000fe20000000800 */
[----:B------:R-:W-:Y:S01]  /*85b0*/  LOP3.LUT R21, R21, UR13, RZ, 0xc0, !PT ;  /* 0x0000000d15157c12 */ /* 0x000fe2000f8ec0ff */
[----:B------:R-:W-:Y:S02]  /*85c0*/  ULDC UR9, c[0x0][0x610] ;  /* 0x0001840000097ab9 */ /* 0x000fe40000000800 */
[----:B------:R-:W-:Y:S02]  /*85d0*/  IMAD.MOV R5, RZ, RZ, -R4 ;  /* 0x000000ffff057224 */ /* 0x000fe400078e0a04 */
[----:B------:R-:W-:-:S02]  /*85e0*/  IMAD R21, R4, UR5, R21 ;  /* 0x0000000504157c24 */ /* 0x000fc4000f8e0215 */
[----:B------:R-:W-:Y:S01]  /*85f0*/  IMAD R20, R5, UR8, R20 ;  /* 0x0000000805147c24 */ /* 0x000fe2000f8e0214 */
[----:B------:R-:W-:Y:S01]  /*8600*/  ULDC UR8, c[0x0][0x600] ;  /* 0x0001800000087ab9 */ /* 0x000fe20000000800 */
[----:B--2---:R-:W-:Y:S01]  /*8610*/  @P0 IMAD R14, R22, R24, R11 ;  /* 0x00000018160e0224 */ /* 0x004fe200078e020b */
[----:B------:R-:W-:Y:S01]  /*8620*/  LOP3.LUT R11, R15, UR4, RZ, 0xc0, !PT ;  /* 0x000000040f0b7c12 */ /* 0x000fe2000f8ec0ff */
[----:B------:R-:W-:Y:S02]  /*8630*/  IMAD.MOV.U32 R4, RZ, RZ, 0x1 ;  /* 0x00000001ff047424 */ /* 0x000fe400078e00ff */
[----:B------:R-:W-:Y:S02]  /*8640*/  IMAD R14, R21, UR9, R14 ;  /* 0x00000009150e7c24 */ /* 0x000fe4000f8e020e */
[----:B------:R-:W-:-:S05]  /*8650*/  IMAD R11, R20, UR8, R11 ;  /* 0x00000008140b7c24 */ /* 0x000fca000f8e020b */
[----:B------:R-:W-:Y:S02]  /*8660*/  SEL R20, R11, R14, !P0 ;  /* 0x0000000e0b147207 */ /* 0x000fe40004000000 */
[----:B------:R-:W-:-:S07]  /*8670*/  SEL R11, R14, R11, !P0 ;  /* 0x0000000b0e0b7207 */ /* 0x000fce0004000000 */
.L_x_174:
[----:B------:R-:W-:Y:S05]  /*8680*/  BSYNC B1 ;  /* 0x0000000000017941 */ /* 0x000fea0003800000 */
.L_x_173:
[----:B------:R-:W-:-:S13]  /*8690*/  LOP3.LUT P0, RZ, R4, 0xff, RZ, 0xc0, !PT ;  /* 0x000000ff04ff7812 */ /* 0x000fda000780c0ff */
[----:B------:R-:W-:Y:S05]  /*86a0*/  @P0 BRA `(.L_x_177) ;  /* 0xfffffff400380947 */ /* 0x000fea000383ffff */
[----:B------:R-:W-:Y:S05]  /*86b0*/  BSYNC B0 ;  /* 0x0000000000007941 */ /* 0x000fea0003800000 */
.L_x_166:
[----:B------:R-:W-:-:S03]  /*86c0*/  UMOV UR8, 0xffffffff ;  /* 0xffffffff00087882 */ /* 0x000fc60000000000 */
[----:B------:R-:W-:Y:S05]  /*86d0*/  BRA.DIV UR8, `(.L_x_178) ;  /* 0x0000000608387947 */ /* 0x000fea000b800000 */
[----:B------:R-:W-:-:S13]  /*86e0*/  ELECT P6, URZ, PT ;  /* 0x00000000003f782f */ /* 0x000fda00038c0000 */
.L_x_193:
[----:B------:R-:W-:Y:S04]  /*86f0*/  BSSY B0, `(.L_x_179) ;  /* 0x0000034000007945 */ /* 0x000fe80003800000 */
[----:B------:R-:W-:Y:S05]  /*8700*/  @!P6 BRA `(.L_x_180) ;  /* 0x0000000000c8e947 */ /* 0x000fea0003800000 */
[----:B------:R-:W-:-:S04]  /*8710*/  LOP3.LUT R19, R19, 0x2, RZ, 0xfc, !PT ;  /* 0x0000000213137812 */ /* 0x000fc800078efcff */
[----:B------:R-:W-:-:S13]  /*8720*/  ISETP.NE.AND P0, PT, R19, 0x3, PT ;  /* 0x000000031300780c */ /* 0x000fda0003f05270 */
[----:B------:R-:W-:Y:S05]  /*8730*/  @!P0 BRA `(.L_x_181) ;  /* 0x0000000000048947 */ /* 0x000fea0003800000 */
[----:B------:R-:W-:Y:S01]  /*8740*/  BPT.TRAP 0x1 ;  /* 0x000000040000795c */ /* 0x000fe20000300000 */
.L_x_181:
[----:B------:R-:W0:Y:S01]  /*8750*/  S2R R3, SR_CgaCtaId ;  /* 0x0000000000037919 */ /* 0x000e220000008800 */
[----:B------:R-:W-:-:S04]  /*8760*/  MOV R2, 0x400 ;  /* 0x0000040000027802 */ /* 0x000fc80000000f00 */
[----:B0-----:R-:W-:Y:S02]  /*8770*/  LEA R3, R3, R2, 0x18 ;  /* 0x0000000203037211 */ /* 0x001fe400078ec0ff */
[----:B------:R-:W-:-:S03]  /*8780*/  SHF.L.U32 R2, R0, 0x1f, RZ ;  /* 0x0000001f00027819 */ /* 0x000fc600000006ff */
[----:B------:R-:W-:-:S04]  /*8790*/  VIADD R3, R3, 0x28 ;  /* 0x0000002803037836 */ /* 0x000fc80000000000 */
[C---:B------:R-:W-:Y:S02]  /*87a0*/  IMAD R7, R12.reuse, 0x8, R3 ;  /* 0x000000080c077824 */ /* 0x040fe400078e0203 */
[----:B------:R-:W-:Y:S02]  /*87b0*/  VIADD R12, R12, 0x1 ;  /* 0x000000010c0c7836 */ /* 0x000fe40000000000 */
[----:B------:R-:W0:Y:S03]  /*87c0*/  SYNCS.PHASECHK.TRANS64.TRYWAIT P0, [R7+URZ], R2 ;  /* 0x00000002070075a7 */ /* 0x000e26000800017f */
[----:B------:R-:W-:-:S04]  /*87d0*/  ISETP.NE.AND P1, PT, R12, 0x5, PT ;  /* 0x000000050c00780c */ /* 0x000fc80003f25270 */
[----:B------:R-:W-:Y:S02]  /*87e0*/  SEL R5, RZ, 0x1, P1 ;  /* 0x00000001ff057807 */ /* 0x000fe40000800000 */
[----:B------:R-:W-:Y:S02]  /*87f0*/  SEL R12, R12, RZ, P1 ;  /* 0x000000ff0c0c7207 */ /* 0x000fe40000800000 */
[----:B------:R-:W-:-:S03]  /*8800*/  LOP3.LUT R5, R0, R5, RZ, 0x3c, !PT ;  /* 0x0000000500057212 */ /* 0x000fc600078e3cff */
[----:B------:R-:W-:Y:S01]  /*8810*/  IMAD R9, R12, 0x8, R3 ;  /* 0x000000080c097824 */ /* 0x000fe200078e0203 */
[----:B------:R-:W-:Y:S01]  /*8820*/  SHF.L.U32 R4, R5, 0x1f, RZ ;  /* 0x0000001f05047819 */ /* 0x000fe200000006ff */
[----:B0-----:R-:W-:Y:S06]  /*8830*/  @!P0 BRA `(.L_x_182) ;  /* 0x0000000400008947 */ /* 0x001fec0003800000 */
.L_x_194:
[----:B------:R-:W1:Y:S01]  /*8840*/  SYNCS.PHASECHK.TRANS64.TRYWAIT P0, [R9+URZ], R4 ;  /* 0x00000004090075a7 */ /* 0x000e62000800017f */
[----:B------:R-:W-:-:S05]  /*8850*/  VIADD R0, R12, 0x1 ;  /* 0x000000010c007836 */ /* 0x000fca0000000000 */
[----:B------:R-:W-:-:S04]  /*8860*/  ISETP.NE.AND P1, PT, R0, 0x5, PT ;  /* 0x000000050000780c */ /* 0x000fc80003f25270 */
[----:B0-----:R-:W-:Y:S02]  /*8870*/  SEL R2, RZ, 0x1, P1 ;  /* 0x00000001ff027807 */ /* 0x001fe40000800000 */
[----:B------:R-:W-:Y:S02]  /*8880*/  SEL R0, R0, RZ, P1 ;  /* 0x000000ff00007207 */ /* 0x000fe40000800000 */
[----:B------:R-:W-:-:S03]  /*8890*/  LOP3.LUT R7, R5, R2, RZ, 0x3c, !PT ;  /* 0x0000000205077212 */ /* 0x000fc600078e3cff */
[----:B------:R-:W-:Y:S01]  /*88a0*/  IMAD R6, R0, 0x8, R3 ;  /* 0x0000000800067824 */ /* 0x000fe200078e0203 */
[----:B------:R-:W-:Y:S01]  /*88b0*/  SHF.L.U32 R5, R7, 0x1f, RZ ;  /* 0x0000001f07057819 */ /* 0x000fe200000006ff */
[----:B-1----:R-:W-:Y:S06]  /*88c0*/  @!P0 BRA `(.L_x_183) ;  /* 0x0000000000f08947 */ /* 0x002fec0003800000 */
.L_x_195:
[----:B------:R-:W1:Y:S01]  /*88d0*/  SYNCS.PHASECHK.TRANS64.TRYWAIT P0, [R6+URZ], R5 ;  /* 0x00000005060075a7 */ /* 0x000e62000800017f */
[----:B------:R-:W-:-:S05]  /*88e0*/  VIADD R0, R0, 0x1 ;  /* 0x0000000100007836 */ /* 0x000fca0000000000 */
[----:B------:R-:W-:-:S04]  /*88f0*/  ISETP.NE.AND P1, PT, R0, 0x5, PT ;  /* 0x000000050000780c */ /* 0x000fc80003f25270 */
[----:B------:R-:W-:Y:S02]  /*8900*/  SEL R2, RZ, 0x1, P1 ;  /* 0x00000001ff027807 */ /* 0x000fe40000800000 */
[----:B------:R-:W-:Y:S02]  /*8910*/  SEL R0, R0, RZ, P1 ;  /* 0x000000ff00007207 */ /* 0x000fe40000800000 */
[----:B------:R-:W-:-:S03]  /*8920*/  LOP3.LUT R7, R7, R2, RZ, 0x3c, !PT ;  /* 0x0000000207077212 */ /* 0x000fc600078e3cff */
[----:B0-----:R-:W-:Y:S01]  /*8930*/  IMAD R9, R0, 0x8, R3 ;  /* 0x0000000800097824 */ /* 0x001fe200078e0203 */
[----:B------:R-:W-:Y:S01]  /*8940*/  SHF.L.U32 R4, R7, 0x1f, RZ ;  /* 0x0000001f07047819 */ /* 0x000fe200000006ff */
[----:B-1----:R-:W-:Y:S06]  /*8950*/  @!P0 BRA `(.L_x_184) ;  /* 0x0000000000e08947 */ /* 0x002fec0003800000 */
.L_x_196:
[----:B------:R-:W1:Y:S01]  /*8960*/  SYNCS.PHASECHK.TRANS64.TRYWAIT P0, [R9+URZ], R4 ;  /* 0x00000004090075a7 */ /* 0x000e62000800017f */
[----:B------:R-:W-:-:S05]  /*8970*/  VIADD R0, R0, 0x1 ;  /* 0x0000000100007836 */ /* 0x000fca0000000000 */
[----:B------:R-:W-:-:S04]  /*8980*/  ISETP.NE.AND P1, PT, R0, 0x5, PT ;  /* 0x000000050000780c */ /* 0x000fc80003f25270 */
[----:B------:R-:W-:Y:S02]  /*8990*/  SEL R2, RZ, 0x1, P1 ;  /* 0x00000001ff027807 */ /* 0x000fe40000800000 */
[----:B------:R-:W-:Y:S02]  /*89a0*/  SEL R0, R0, RZ, P1 ;  /* 0x000000ff00007207 */ /* 0x000fe40000800000 */
[----:B------:R-:W-:Y:S01]  /*89b0*/  LOP3.LUT R2, R7, R2, RZ, 0x3c, !PT ;  /* 0x0000000207027212 */ /* 0x000fe200078e3cff */
[----:B-1----:R-:W-:Y:S06]  /*89c0*/  @!P0 BRA `(.L_x_185) ;  /* 0x0000000000d88947 */ /* 0x002fec0003800000 */
.L_x_197:
[----:B------:R-:W-:Y:S01]  /*89d0*/  IMAD R3, R0, 0x8, R3 ;  /* 0x0000000800037824 */ /* 0x000fe200078e0203 */
[----:B------:R-:W-:-:S07]  /*89e0*/  SHF.L.U32 R0, R2, 0x1f, RZ ;  /* 0x0000001f02007819 */ /* 0x000fce00000006ff */
.L_x_186:
[----:B--2---:R2:W3:Y:S02]  /*89f0*/  SYNCS.PHASECHK.TRANS64.TRYWAIT P0, [R3+URZ], R0 ;  /* 0x00000000030075a7 */ /* 0x0044e4000800017f */
[----:B---3--:R-:W-:Y:S05]  /*8a00*/  @!P0 NANOSLEEP.SYNCS 0x989680 ;  /* 0x009896800000895d */ /* 0x008fea0003900000 */
[----:B------:R-:W3:Y:S02]  /*8a10*/  @!P0 SYNCS.PHASECHK.TRANS64 P0, [R3+URZ], R0 ;  /* 0x00000000030085a7 */ /* 0x000ee4000800007f */
[----:B---3--:R-:W-:Y:S05]  /*8a20*/  @!P0 BRA `(.L_x_186) ;  /* 0xfffffffc00f08947 */ /* 0x008fea000383ffff */
.L_x_180:
[----:B------:R-:W-:Y:S05]  /*8a30*/  BSYNC B0 ;  /* 0x0000000000007941 */ /* 0x000fea0003800000 */
.L_x_179:
[----:B------:R-:W-:Y:S05]  /*8a40*/  EXIT ;  /* 0x000000000000794d */ /* 0x000fea0003800000 */
.L_x_21:
[----:B----4-:R4:W0:Y:S02]  /*8a50*/  SYNCS.PHASECHK.TRANS64.TRYWAIT P1, [R3+URZ], R0 ;  /* 0x00000000030075a7 */ /* 0x010824000802017f */
[----:B0-----:R-:W-:Y:S05]  /*8a60*/  @!P1 NANOSLEEP.SYNCS 0x989680 ;  /* 0x009896800000995d */ /* 0x001fea0003900000 */
[----:B------:R-:W0:Y:S02]  /*8a70*/  @!P1 SYNCS.PHASECHK.TRANS64 P1, [R3+URZ], R0 ;  /* 0x00000000030095a7 */ /* 0x000e24000802007f */
[----:B0-----:R-:W-:Y:S05]  /*8a80*/  @!P1 BRA `(.L_x_21) ;  /* 0xfffffffc00f09947 */ /* 0x001fea000383ffff */
[----:B------:R-:W-:Y:S05]  /*8a90*/  BRA `(.L_x_20) ;  /* 0xffffff8800a87947 */ /* 0x000fea000383ffff */
.L_x_26:
[----:B-1----:R1:W3:Y:S02]  /*8aa0*/  SYNCS.PHASECHK.TRANS64.TRYWAIT P1, [R5+URZ], R4 ;  /* 0x00000004050075a7 */ /* 0x0022e4000802017f */
[----:B---3--:R-:W-:Y:S05]  /*8ab0*/  @!P1 NANOSLEEP.SYNCS 0x989680 ;  /* 0x009896800000995d */ /* 0x008fea0003900000 */
[----:B------:R-:W3:Y:S02]  /*8ac0*/  @!P1 SYNCS.PHASECHK.TRANS64 P1, [R5+URZ], R4 ;  /* 0x00000004050095a7 */ /* 0x000ee4000802007f */
[----:B---3--:R-:W-:Y:S05]  /*8ad0*/  @!P1 BRA `(.L_x_26) ;  /* 0xfffffffc00f09947 */ /* 0x008fea000383ffff */
[----:B------:R-:W-:Y:S05]  /*8ae0*/  BRA `(.L_x_25) ;  /* 0xffffff8c00f87947 */ /* 0x000fea000383ffff */
.L_x_167:
[----:B------:R-:W-:Y:S01]  /*8af0*/  BSSY B1, `(.L_x_187) ;  /* 0x0000006000017945 */ /* 0x000fe20003800000 */
[----:B------:R-:W-:-:S07]  /*8b00*/  IMAD.MOV.U32 R15, RZ, RZ, -0x1 ;  /* 0xffffffffff0f7424 */ /* 0x000fce00078e00ff */
[----:B------:R-:W-:Y:S05]  /*8b10*/  WARPSYNC.COLLECTIVE R15, `(.L_x_188) ;  /* 0x000000000f0c7348 */ /* 0x000fea0003c00000 */
[----:B------:R-:W-:Y:S02]  /*8b20*/  ELECT P6, UR62, PT ;  /* 0x00000000003e782f */ /* 0x000fe400038c0000 */
[----:B------:R-:W-:Y:S01]  /*8b30*/  MOV R14, UR62 ;  /* 0x0000003e000e7c02 */ /* 0x000fe20008000f00 */
[----:B------:R-:W-:Y:S10]  /*8b40*/  ENDCOLLECTIVE ;  /* 0x000000000000791b */ /* 0x000ff40003800000 */
.L_x_188:
[----:B------:R-:W-:Y:S05]  /*8b50*/  BSYNC B1 ;  /* 0x0000000000017941 */ /* 0x000fea0003800000 */
.L_x_187:
[----:B------:R-:W-:Y:S05]  /*8b60*/  BRA `(.L_x_189) ;  /* 0xfffffff000147947 */ /* 0x000fea000383ffff */
.L_x_170:
[----:B0-----:R0:W1:Y:S02]  /*8b70*/  SYNCS.PHASECHK.TRANS64.TRYWAIT P0, [R14+URZ+0x28], R7 ;  /* 0x000028070e0075a7 */ /* 0x001064000800017f */
[----:B-1----:R-:W-:Y:S05]  /*8b80*/  @!P0 NANOSLEEP.SYNCS 0x989680 ;  /* 0x009896800000895d */ /* 0x002fea0003900000 */
[----:B------:R-:W1:Y:S02]  /*8b90*/  @!P0 SYNCS.PHASECHK.TRANS64 P0, [R14+URZ+0x28], R7 ;  /* 0x000028070e0085a7 */ /* 0x000e64000800007f */
[----:B-1----:R-:W-:Y:S05]  /*8ba0*/  @!P0 BRA `(.L_x_170) ;  /* 0xfffffffc00f08947 */ /* 0x002fea000383ffff */
[----:B------:R-:W-:Y:S05]  /*8bb0*/  BRA `(.L_x_190) ;  /* 0xfffffff000507947 */ /* 0x000fea000383ffff */
.L_x_178:
[----:B------:R-:W-:Y:S01]  /*8bc0*/  BSSY B0, `(.L_x_191) ;  /* 0x0000006000007945 */ /* 0x000fe20003800000 */
[----:B------:R-:W-:-:S07]  /*8bd0*/  IMAD.MOV.U32 R15, RZ, RZ, -0x1 ;  /* 0xffffffffff0f7424 */ /* 0x000fce00078e00ff */
[----:B------:R-:W-:Y:S05]  /*8be0*/  WARPSYNC.COLLECTIVE R15, `(.L_x_192) ;  /* 0x000000000f0c7348 */ /* 0x000fea0003c00000 */
[----:B------:R-:W-:Y:S02]  /*8bf0*/  ELECT P6, UR62, PT ;  /* 0x00000000003e782f */ /* 0x000fe400038c0000 */
[----:B------:R-:W-:Y:S01]  /*8c00*/  MOV R14, UR62 ;  /* 0x0000003e000e7c02 */ /* 0x000fe20008000f00 */
[----:B------:R-:W-:Y:S10]  /*8c10*/  ENDCOLLECTIVE ;  /* 0x000000000000791b */ /* 0x000ff40003800000 */
.L_x_192:
[----:B------:R-:W-:Y:S05]  /*8c20*/  BSYNC B0 ;  /* 0x0000000000007941 */ /* 0x000fea0003800000 */
.L_x_191:
[----:B------:R-:W-:Y:S05]  /*8c30*/  BRA `(.L_x_193) ;  /* 0xfffffff800ac7947 */ /* 0x000fea000383ffff */
.L_x_182:
[----:B0-----:R0:W1:Y:S02]  /*8c40*/  SYNCS.PHASECHK.TRANS64.TRYWAIT P0, [R7+URZ], R2 ;  /* 0x00000002070075a7 */ /* 0x001064000800017f */
[----:B-1----:R-:W-:Y:S05]  /*8c50*/  @!P0 NANOSLEEP.SYNCS 0x989680 ;  /* 0x009896800000895d */ /* 0x002fea0003900000 */
[----:B------:R-:W1:Y:S02]  /*8c60*/  @!P0 SYNCS.PHASECHK.TRANS64 P0, [R7+URZ], R2 ;  /* 0x00000002070085a7 */ /* 0x000e64000800007f */
[----:B-1----:R-:W-:Y:S05]  /*8c70*/  @!P0 BRA `(.L_x_182) ;  /* 0xfffffffc00f08947 */ /* 0x002fea000383ffff */
[----:B------:R-:W-:Y:S05]  /*8c80*/  BRA `(.L_x_194) ;  /* 0xfffffff800ec7947 */ /* 0x000fea000383ffff */
.L_x_183:
[----:B0-----:R0:W1:Y:S02]  /*8c90*/  SYNCS.PHASECHK.TRANS64.TRYWAIT P0, [R9+URZ], R4 ;  /* 0x00000004090075a7 */ /* 0x001064000800017f */
[----:B-1----:R-:W-:Y:S05]  /*8ca0*/  @!P0 NANOSLEEP.SYNCS 0x989680 ;  /* 0x009896800000895d */ /* 0x002fea0003900000 */
[----:B------:R-:W1:Y:S02]  /*8cb0*/  @!P0 SYNCS.PHASECHK.TRANS64 P0, [R9+URZ], R4 ;  /* 0x00000004090085a7 */ /* 0x000e64000800007f */
[----:B-1----:R-:W-:Y:S05]  /*8cc0*/  @!P0 BRA `(.L_x_183) ;  /* 0xfffffffc00f08947 */ /* 0x002fea000383ffff */
[----:B------:R-:W-:Y:S05]  /*8cd0*/  BRA `(.L_x_195) ;  /* 0xfffffff800fc7947 */ /* 0x000fea000383ffff */
.L_x_184:
[----:B0-----:R0:W1:Y:S02]  /*8ce0*/  SYNCS.PHASECHK.TRANS64.TRYWAIT P0, [R6+URZ], R5 ;  /* 0x00000005060075a7 */ /* 0x001064000800017f */
[----:B-1----:R-:W-:Y:S05]  /*8cf0*/  @!P0 NANOSLEEP.SYNCS 0x989680 ;  /* 0x009896800000895d */ /* 0x002fea0003900000 */
[----:B------:R-:W1:Y:S02]  /*8d00*/  @!P0 SYNCS.PHASECHK.TRANS64 P0, [R6+URZ], R5 ;  /* 0x00000005060085a7 */ /* 0x000e64000800007f */
[----:B-1----:R-:W-:Y:S05]  /*8d10*/  @!P0 BRA `(.L_x_184) ;  /* 0xfffffffc00f08947 */ /* 0x002fea000383ffff */
[----:B------:R-:W-:Y:S05]  /*8d20*/  BRA `(.L_x_196) ;  /* 0xfffffffc000c7947 */ /* 0x000fea000383ffff */
.L_x_185:
[----:B-1----:R1:W2:Y:S02]  /*8d30*/  SYNCS.PHASECHK.TRANS64.TRYWAIT P0, [R9+URZ], R4 ;  /* 0x00000004090075a7 */ /* 0x0022a4000800017f */
[----:B--2---:R-:W-:Y:S05]  /*8d40*/  @!P0 NANOSLEEP.SYNCS 0x989680 ;  /* 0x009896800000895d */ /* 0x004fea0003900000 */
[----:B------:R-:W2:Y:S02]  /*8d50*/  @!P0 SYNCS.PHASECHK.TRANS64 P0, [R9+URZ], R4 ;  /* 0x00000004090085a7 */ /* 0x000ea4000800007f */
[----:B--2---:R-:W-:Y:S05]  /*8d60*/  @!P0 BRA `(.L_x_185) ;  /* 0xfffffffc00f08947 */ /* 0x004fea000383ffff */
[----:B------:R-:W-:Y:S05]  /*8d70*/  BRA `(.L_x_197) ;  /* 0xfffffffc00147947 */ /* 0x000fea000383ffff */
.L_x_198:
[----:B------:R-:W-:-:S00]  /*8d80*/  BRA `(.L_x_198) ;  /* 0xfffffffc00fc7947 */ /* 0x000fc0000383ffff */
[----:B------:R-:W-:-:S00]  /*8d90*/  NOP ;  /* 0x0000000000007918 */ /* 0x000fc00000000000 */
        /* <DEDUP_REMOVED lines=14> */
.L_x_199:


//--------------------- .nv.global.init           --------------------------
	.section	.nv.global.init,"aw",@progbits
.nv.global.init:
	.type		$str$22,@object
	.size		$str$22,($str$23 - $str$22)
$str$22:
        /*0000*/ 	.byte	0x6b, 0x5f, 0x74, 0x69, 0x6c, 0x65, 0x5f, 0x63, 0x6f, 0x75, 0x6e, 0x74, 0x20, 0x3e, 0x3d, 0x20
        /*0010*/ 	.byte	0x31, 0x00
	.type		$str$23,@object
	.size		$str$23,(__unnamed_1 - $str$23)
$str$23:
        /*0012*/ 	.byte	0x2f, 0x74, 0x6d, 0x70, 0x2f, 0x63, 0x75, 0x74, 0x6c, 0x61, 0x73, 0x73, 0x5f, 0x73, 0x77, 0x65
        /*0022*/ 	.byte	0x65, 0x70, 0x5f, 0x73, 0x72, 0x63, 0x2f, 0x69, 0x6e, 0x63, 0x6c, 0x75, 0x64, 0x65, 0x2f, 0x63
        /*0032*/ 	.byte	0x75, 0x74, 0x6c, 0x61, 0x73, 0x73, 0x2f, 0x67, 0x65, 0x6d, 0x6d, 0x2f, 0x63, 0x6f, 0x6c, 0x6c
        /*0042*/ 	.byte	0x65, 0x63, 0x74, 0x69, 0x76, 0x65, 0x2f, 0x73, 0x6d, 0x39, 0x30, 0x5f, 0x6d, 0x6d, 0x61, 0x5f
        /*0052*/ 	.byte	0x74, 0x6d, 0x61, 0x5f, 0x67, 0x6d, 0x6d, 0x61, 0x5f, 0x73, 0x73, 0x5f, 0x77, 0x61, 0x72, 0x70
        /*0062*/ 	.byte	0x73, 0x70, 0x65, 0x63, 0x69, 0x61, 0x6c, 0x69, 0x7a, 0x65, 0x64, 0x2e, 0x68, 0x70, 0x70, 0x00
	.type		__unnamed_1,@object
	.size		__unnamed_1,(.L_0 - __unnamed_1)
__unnamed_1:
        /*0072*/ 	.byte	0x76, 0x6f, 0x69, 0x64, 0x20, 0x63, 0x75, 0x74, 0x6c, 0x61, 0x73, 0x73, 0x3a, 0x3a, 0x67, 0x65
        /* <DEDUP_REMOVED lines=178> */
        /*0ba2*/ 	.byte	0x00
.L_0:


//--------------------- .nv.shared._ZN7cutlass13device_kernelINS_4gemm6kernel13GemmUniversalIN4cute5tupleIJiiiiEEENS1_10collective13CollectiveMmaINS1_34MainloopSm90TmaGmmaWarpSpecializedILi5ENS5_IJNS4_1CILi2EEESB_NSA_ILi1EEEEEENS1_35KernelTmaWarpSpecializedCooperativeEEENS5_IJNSA_ILi256EEENSA_ILi64EEENSA_ILi32EEEEEENS_10tfloat32_tENS5_IJlSC_lEEESK_SL_NS4_8TiledMMAINS4_8MMA_AtomIJNS4_4SM904GMMA29MMA_64x64x8_F32TF32TF32_SS_TNILNSP_7ScaleInE1ELSR_1EEEEEENS4_6LayoutINS5_IJSB_SC_SC_EEENS5_IJSC_NSA_ILi0EEESW_EEEEENS5_IJNS4_10UnderscoreESZ_SZ_EEEEENS4_23SM90_TMA_LOAD_MULTICASTENS4_14ComposedLayoutINS4_7SwizzleILi3ELi4ELi3EEENS4_18smem_ptr_flag_bitsILi32EEENSU_INS5_IJNSA_ILi8EEESI_EEENS5_IJSI_SC_EEEEEEEvNS4_8identityES12_S1C_vS1D_EENS_8epilogue10collective6detail29Sm90TmaWarpSpecializedAdapterINS1G_15DefaultEpilogueISK_SL_SL_NS1F_6thread17LinearCombinationISK_Li1EffLNS1K_9ScaleType4KindE0ELNS_15FloatRoundStyleE2ESK_EENS1_15EpilogueDefaultEEEEEvvEEEEvNT_6ParamsE --------------------------
	.section	.nv.shared._ZN7cutlass13device_kernelINS_4gemm6kernel13GemmUniversalIN4cute5tupleIJiiiiEEENS1_10collective13CollectiveMmaINS1_34MainloopSm90TmaGmmaWarpSpecializedILi5ENS5_IJNS4_1CILi2EEESB_NSA_ILi1EEEEEENS1_35KernelTmaWarpSpecializedCooperativeEEENS5_IJNSA_ILi256EEENSA_ILi64EEENSA_ILi32EEEEEENS_10tfloat32_tENS5_IJlSC_lEEESK_SL_NS4_8TiledMMAINS4_8MMA_AtomIJNS4_4SM904GMMA29MMA_64x64x8_F32TF32TF32_SS_TNILNSP_7ScaleInE1ELSR_1EEEEEENS4_6LayoutINS5_IJSB_SC_SC_EEENS5_IJSC_NSA_ILi0EEESW_EEEEENS5_IJNS4_10UnderscoreESZ_SZ_EEEEENS4_23SM90_TMA_LOAD_MULTICASTENS4_14ComposedLayoutINS4_7SwizzleILi3ELi4ELi3EEENS4_18smem_ptr_flag_bitsILi32EEENSU_INS5_IJNSA_ILi8EEESI_EEENS5_IJSI_SC_EEEEEEEvNS4_8identityES12_S1C_vS1D_EENS_8epilogue10collective6detail29Sm90TmaWarpSpecializedAdapterINS1G_15DefaultEpilogueISK_SL_SL_NS1F_6thread17LinearCombinationISK_Li1EffLNS1K_9ScaleType4KindE0ELNS_15FloatRoundStyleE2ESK_EENS1_15EpilogueDefaultEEEEEvvEEEEvNT_6ParamsE,"aw",@nobits
	.sectionflags	@""
	.align	16
	.zero		1024


//--------------------- .nv.shared.reserved.0     --------------------------
	.section	.nv.shared.reserved.0,"aw",@nobits
	.weak		__nv_reservedSMEM_offset_0_alias
	.size		__nv_reservedSMEM_offset_0_alias, 0, 0
	.other		__nv_reservedSMEM_offset_0_alias,@"STO_CUDA_RESERVED_SHARED STV_DEFAULT"
__nv_reservedSMEM_offset_0_alias:
	.zero		0


//--------------------- .nv.global                --------------------------
	.section	.nv.global,"aw",@nobits
.nv.global:
	.type		_ZN39_INTERNAL_409cb371_4_k_cu_791e933f_69774cute1_E,@object
	.size		_ZN39_INTERNAL_409cb371_4_k_cu_791e933f_69774cute1_E,(_ZN39_INTERNAL_409cb371_4_k_cu_791e933f_69774cuda3std3__45__cpo6cbeginE - _ZN39_INTERNAL_409cb371_4_k_cu_791e933f_69774cute1_E)
_ZN39_INTERNAL_409cb371_4_k_cu_791e933f_69774cute1_E:
	.zero		1
	.type		_ZN39_INTERNAL_409cb371_4_k_cu_791e933f_69774cuda3std3__45__cpo6cbeginE,@object
	.size		_ZN39_INTERNAL_409cb371_4_k_cu_791e933f_69774cuda3std3__45__cpo6cbeginE,(_ZN39_INTERNAL_409cb371_4_k_cu_791e933f_69774cuda3std3__48in_placeE - _ZN39_INTERNAL_409cb371_4_k_cu_791e933f_69774cuda3std3__45__cpo6cbeginE)
_ZN39_INTERNAL_409cb371_4_k_cu_791e933f_69774cuda3std3__45__cpo6cbeginE:
	.zero		1
	.type		_ZN39_INTERNAL_409cb371_4_k_cu_791e933f_69774cuda3std3__48in_placeE,@object
	.size		_ZN39_INTERNAL_409cb371_4_k_cu_791e933f_69774cuda3std3__48in_placeE,(_ZN39_INTERNAL_409cb371_4_k_cu_791e933f_69774cuda3std6ranges3__45__cpo9iter_moveE - _ZN39_INTERNAL_409cb371_4_k_cu_791e933f_69774cuda3std3__48in_placeE)
_ZN39_INTERNAL_409cb371_4_k_cu_791e933f_69774cuda3std3__48in_placeE:
	.zero		1
	.type		_ZN39_INTERNAL_409cb371_4_k_cu_791e933f_69774cuda3std6ranges3__45__cpo9iter_moveE,@object
	.size		_ZN39_INTERNAL_409cb371_4_k_cu_791e933f_69774cuda3std6ranges3__45__cpo9iter_moveE,(_ZN39_INTERNAL_409cb371_4_k_cu_791e933f_69774cuda3std3__45__cpo5beginE - _ZN39_INTERNAL_409cb371_4_k_cu_791e933f_69774cuda3std6ranges3__45__cpo9iter_moveE)
_ZN39_INTERNAL_409cb371_4_k_cu_791e933f_69774cuda3std6ranges3__45__cpo9iter_moveE:
	.zero		1
	.type		_ZN39_INTERNAL_409cb371_4_k_cu_791e933f_69774cuda3std3__45__cpo5beginE,@object
	.size		_ZN39_INTERNAL_409cb371_4_k_cu_791e933f_69774cuda3std3__45__cpo5beginE,(_ZN39_INTERNAL_409cb371_4_k_cu_791e933f_69774cuda3std3__441_GLOBAL__N__409cb371_4_k_cu_791e933f_69776ignoreE - _ZN39_INTERNAL_409cb371_4_k_cu_791e933f_69774cuda3std3__45__cpo5beginE)
_ZN39_INTERNAL_409cb371_4_k_cu_791e933f_69774cuda3std3__45__cpo5beginE:
	.zero		1
	.type		_ZN39_INTERNAL_409cb371_4_k_cu_791e933f_69774cuda3std3__441_GLOBAL__N__409cb371_4_k_cu_791e933f_69776ignoreE,@object
	.size		_ZN39_INTERNAL_409cb371_4_k_cu_791e933f_69774cuda3std3__441_GLOBAL__N__409cb371_4_k_cu_791e933f_69776ignoreE,(_ZN39_INTERNAL_409cb371_4_k_cu_791e933f_69774cute7productE - _ZN39_INTERNAL_409cb371_4_k_cu_791e933f_69774cuda3std3__441_GLOBAL__N__409cb371_4_k_cu_791e933f_69776ignoreE)
_ZN39_INTERNAL_409cb371_4_k_cu_791e933f_69774cuda3std3__441_GLOBAL__N__409cb371_4_k_cu_791e933f_69776ignoreE:
	.zero		1
	.type		_ZN39_INTERNAL_409cb371_4_k_cu_791e933f_69774cute7productE,@object
	.size		_ZN39_INTERNAL_409cb371_4_k_cu_791e933f_69774cute7productE,(_ZN39_INTERNAL_409cb371_4_k_cu_791e933f_69774cuda3std3__45__cpo3endE - _ZN39_INTERNAL_409cb371_4_k_cu_791e933f_69774cute7productE)
_ZN39_INTERNAL_409cb371_4_k_cu_791e933f_69774cute7productE:
	.zero		1
	.type		_ZN39_INTERNAL_409cb371_4_k_cu_791e933f_69774cuda3std3__45__cpo3endE,@object
	.size		_ZN39_INTERNAL_409cb371_4_k_cu_791e933f_69774cuda3std3__45__cpo3endE,(_ZN39_INTERNAL_409cb371_4_k_cu_791e933f_69774cuda3std3__419piecewise_constructE - _ZN39_INTERNAL_409cb371_4_k_cu_791e933f_69774cuda3std3__45__cpo3endE)
_ZN39_INTERNAL_409cb371_4_k_cu_791e933f_69774cuda3std3__45__cpo3endE:
	.zero		1
	.type		_ZN39_INTERNAL_409cb371_4_k_cu_791e933f_69774cuda3std3__419piecewise_constructE,@object
	.size		_ZN39_INTERNAL_409cb371_4_k_cu_791e933f_69774cuda3std3__419piecewise_constructE,(_ZN39_INTERNAL_409cb371_4_k_cu_791e933f_69774cuda3std3__45__cpo4cendE - _ZN39_INTERNAL_409cb371_4_k_cu_791e933f_69774cuda3std3__419piecewise_constructE)
_ZN39_INTERNAL_409cb371_4_k_cu_791e933f_69774cuda3std3__419piecewise_constructE:
	.zero		1
	.type		_ZN39_INTERNAL_409cb371_4_k_cu_791e933f_69774cuda3std3__45__cpo4cendE,@object
	.size		_ZN39_INTERNAL_409cb371_4_k_cu_791e933f_69774cuda3std3__45__cpo4cendE,(_ZN39_INTERNAL_409cb371_4_k_cu_791e933f_69774cuda3std6ranges3__45__cpo4swapE - _ZN39_INTERNAL_409cb371_4_k_cu_791e933f_69774cuda3std3__45__cpo4cendE)
_ZN39_INTERNAL_409cb371_4_k_cu_791e933f_69774cuda3std3__45__cpo4cendE:
	.zero		1
	.type		_ZN39_INTERNAL_409cb371_4_k_cu_791e933f_69774cuda3std6ranges3__45__cpo4swapE,@object
	.size		_ZN39_INTERNAL_409cb371_4_k_cu_791e933f_69774cuda3std6ranges3__45__cpo4swapE,(.L_8 - _ZN39_INTERNAL_409cb371_4_k_cu_791e933f_69774cuda3std6ranges3__45__cpo4swapE)
_ZN39_INTERNAL_409cb371_4_k_cu_791e933f_69774cuda3std6ranges3__45__cpo4swapE:
	.zero		1
.L_8:


//--------------------- .nv.constant0._ZN7cutlass13device_kernelINS_4gemm6kernel13GemmUniversalIN4cute5tupleIJiiiiEEENS1_10collective13CollectiveMmaINS1_34MainloopSm90TmaGmmaWarpSpecializedILi5ENS5_IJNS4_1CILi2EEESB_NSA_ILi1EEEEEENS1_35KernelTmaWarpSpecializedCooperativeEEENS5_IJNSA_ILi256EEENSA_ILi64EEENSA_ILi32EEEEEENS_10tfloat32_tENS5_IJlSC_lEEESK_SL_NS4_8TiledMMAINS4_8MMA_AtomIJNS4_4SM904GMMA29MMA_64x64x8_F32TF32TF32_SS_TNILNSP_7ScaleInE1ELSR_1EEEEEENS4_6LayoutINS5_IJSB_SC_SC_EEENS5_IJSC_NSA_ILi0EEESW_EEEEENS5_IJNS4_10UnderscoreESZ_SZ_EEEEENS4_23SM90_TMA_LOAD_MULTICASTENS4_14ComposedLayoutINS4_7SwizzleILi3ELi4ELi3EEENS4_18smem_ptr_flag_bitsILi32EEENSU_INS5_IJNSA_ILi8EEESI_EEENS5_IJSI_SC_EEEEEEEvNS4_8identityES12_S1C_vS1D_EENS_8epilogue10collective6detail29Sm90TmaWarpSpecializedAdapterINS1G_15DefaultEpilogueISK_SL_SL_NS1F_6thread17LinearCombinationISK_Li1EffLNS1K_9ScaleType4KindE0ELNS_15FloatRoundStyleE2ESK_EENS1_15EpilogueDefaultEEEEEvvEEEEvNT_6ParamsE --------------------------
	.section	.nv.constant0._ZN7cutlass13device_kernelINS_4gemm6kernel13GemmUniversalIN4cute5tupleIJiiiiEEENS1_10collective13CollectiveMmaINS1_34MainloopSm90TmaGmmaWarpSpecializedILi5ENS5_IJNS4_1CILi2EEESB_NSA_ILi1EEEEEENS1_35KernelTmaWarpSpecializedCooperativeEEENS5_IJNSA_ILi256EEENSA_ILi64EEENSA_ILi32EEEEEENS_10tfloat32_tENS5_IJlSC_lEEESK_SL_NS4_8TiledMMAINS4_8MMA_AtomIJNS4_4SM904GMMA29MMA_64x64x8_F32TF32TF32_SS_TNILNSP_7ScaleInE1ELSR_1EEEEEENS4_6LayoutINS5_IJSB_SC_SC_EEENS5_IJSC_NSA_ILi0EEESW_EEEEENS5_IJNS4_10UnderscoreESZ_SZ_EEEEENS4_23SM90_TMA_LOAD_MULTICASTENS4_14ComposedLayoutINS4_7SwizzleILi3ELi4ELi3EEENS4_18smem_ptr_flag_bitsILi32EEENSU_INS5_IJNSA_ILi8EEESI_EEENS5_IJSI_SC_EEEEEEEvNS4_8identityES12_S1C_vS1D_EENS_8epilogue10collective6detail29Sm90TmaWarpSpecializedAdapterINS1G_15DefaultEpilogueISK_SL_SL_NS1F_6thread17LinearCombinationISK_Li1EffLNS1K_9ScaleType4KindE0ELNS_15FloatRoundStyleE2ESK_EENS1_15EpilogueDefaultEEEEEvvEEEEvNT_6ParamsE,"a",@progbits
	.sectionflags	@""
	.align	4
.nv.constant0._ZN7cutlass13device_kernelINS_4gemm6kernel13GemmUniversalIN4cute5tupleIJiiiiEEENS1_10collective13CollectiveMmaINS1_34MainloopSm90TmaGmmaWarpSpecializedILi5ENS5_IJNS4_1CILi2EEESB_NSA_ILi1EEEEEENS1_35KernelTmaWarpSpecializedCooperativeEEENS5_IJNSA_ILi256EEENSA_ILi64EEENSA_ILi32EEEEEENS_10tfloat32_tENS5_IJlSC_lEEESK_SL_NS4_8TiledMMAINS4_8MMA_AtomIJNS4_4SM904GMMA29MMA_64x64x8_F32TF32TF32_SS_TNILNSP_7ScaleInE1ELSR_1EEEEEENS4_6LayoutINS5_IJSB_SC_SC_EEENS5_IJSC_NSA_ILi0EEESW_EEEEENS5_IJNS4_10UnderscoreESZ_SZ_EEEEENS4_23SM90_TMA_LOAD_MULTICASTENS4_14ComposedLayoutINS4_7SwizzleILi3ELi4ELi3EEENS4_18smem_ptr_flag_bitsILi32EEENSU_INS5_IJNSA_ILi8EEESI_EEENS5_IJSI_SC_EEEEEEEvNS4_8identityES12_S1C_vS1D_EENS_8epilogue10collective6detail29Sm90TmaWarpSpecializedAdapterINS1G_15DefaultEpilogueISK_SL_SL_NS1F_6thread17LinearCombinationISK_Li1EffLNS1K_9ScaleType4KindE0ELNS_15FloatRoundStyleE2ESK_EENS1_15EpilogueDefaultEEEEEvvEEEEvNT_6ParamsE:
	.zero		1664


//--------------------- SYMBOLS --------------------------

	.type		.nv.reservedSmem.offset0,@object
	.size		.nv.reservedSmem.offset0,0x4
	.type		__assertfail,@function
